	.target	sm_90a

	.elftype	@"ET_EXEC"


//--------------------- .note.nv.tkinfo           --------------------------
	.section	.note.nv.tkinfo,"",@"SHT_NOTE"
	.sectionflags	@"SHF_NOTE_NV_TKINFO"
	.tkinfo
        /*0018*/ 	.word	0x00000002
        /*0030*/ 	.string	""
        /*0030*/ 	.string	"ptxas"
        /*0030*/ 	.string	"Cuda compilation tools, release 13.0, V13.0.88"
        /*0030*/ 	.string	"Build cuda_13.0.r13.0/compiler.36424714_0"
        /*0030*/ 	.string	"-v  -suppress-debug-info  -lineinfo  -arch sm_90a "



//--------------------- .note.nv.cuinfo           --------------------------
	.section	.note.nv.cuinfo,"",@"SHT_NOTE"
	.sectionflags	@"SHF_NOTE_NV_CUINFO"
        /*0018*/ 	.short	0x0002
        /*001a*/ 	.short	0x005a
        /*001c*/ 	.short	0x0082
	.zero		2


//--------------------- .nv.info                  --------------------------
	.section	.nv.info,"",@"SHT_CUDA_INFO"
	.align	4


	//----- nvinfo : EIATTR_REGCOUNT
	.align		4
        /*0000*/ 	.byte	0x04, 0x2f
        /*0002*/ 	.short	(.L_1 - .L_0)
	.align		4
.L_0:
        /*0004*/ 	.word	index@(matmul_kernel)
        /*0008*/ 	.word	0x000000fe


	//----- nvinfo : EIATTR_FRAME_SIZE
	.align		4
.L_1:
        /*000c*/ 	.byte	0x04, 0x11
        /*000e*/ 	.short	(.L_3 - .L_2)
	.align		4
.L_2:
        /*0010*/ 	.word	index@(matmul_kernel)
        /*0014*/ 	.word	0x00000000


	//----- nvinfo : EIATTR_MIN_STACK_SIZE
	.align		4
.L_3:
        /*0018*/ 	.byte	0x04, 0x12
        /*001a*/ 	.short	(.L_5 - .L_4)
	.align		4
.L_4:
        /*001c*/ 	.word	index@(matmul_kernel)
        /*0020*/ 	.word	0x00000000
.L_5:


//--------------------- .nv.compat                --------------------------
	.section	.nv.compat,"",@"SHT_CUDA_COMPAT_INFO"
	.align	4
        /*0000*/ 	.byte	0x02, 0x09, 0x01, 0x00, 0x02, 0x02, 0x04, 0x00, 0x02, 0x05, 0x05, 0x00, 0x03, 0x07, 0x01, 0x01
        /*0010*/ 	.byte	0x02, 0x03, 0x00, 0x00, 0x02, 0x06, 0x01, 0x00, 0x04, 0x0b, 0x08, 0x00, 0x00, 0x00, 0x00, 0x00
        /*0020*/ 	.byte	0x00, 0x00, 0x00, 0x00


//--------------------- .nv.info.matmul_kernel    --------------------------
	.section	.nv.info.matmul_kernel,"",@"SHT_CUDA_INFO"
	.sectionflags	@""
	.align	4


	//----- nvinfo : EIATTR_CUDA_API_VERSION
	.align		4
        /*0000*/ 	.byte	0x04, 0x37
        /*0002*/ 	.short	(.L_7 - .L_6)
.L_6:
        /*0004*/ 	.word	0x00000082


	//----- nvinfo : EIATTR_KPARAM_INFO
	.align		4
.L_7:
        /*0008*/ 	.byte	0x04, 0x17
        /*000a*/ 	.short	(.L_9 - .L_8)
.L_8:
        /*000c*/ 	.word	0x00000000
        /*0010*/ 	.short	0x000d
        /*0012*/ 	.short	0x0048
        /*0014*/ 	.byte	0x00, 0xf4, 0x21, 0x00


	//----- nvinfo : EIATTR_KPARAM_INFO
	.align		4
.L_9:
        /*0018*/ 	.byte	0x04, 0x17
        /*001a*/ 	.short	(.L_11 - .L_10)
.L_10:
        /*001c*/ 	.word	0x00000000
        /*0020*/ 	.short	0x000c
        /*0022*/ 	.short	0x0040
        /*0024*/ 	.byte	0x00, 0xf4, 0x21, 0x00


	//----- nvinfo : EIATTR_KPARAM_INFO
	.align		4
.L_11:
        /*0028*/ 	.byte	0x04, 0x17
        /*002a*/ 	.short	(.L_13 - .L_12)
.L_12:
        /*002c*/ 	.word	0x00000000
        /*0030*/ 	.short	0x000b
        /*0032*/ 	.short	0x0038
        /*0034*/ 	.byte	0x00, 0xf0, 0x11, 0x00


	//----- nvinfo : EIATTR_KPARAM_INFO
	.align		4
.L_13:
        /*0038*/ 	.byte	0x04, 0x17
        /*003a*/ 	.short	(.L_15 - .L_14)
.L_14:
        /*003c*/ 	.word	0x00000000
        /*0040*/ 	.short	0x000a
        /*0042*/ 	.short	0x0034
        /*0044*/ 	.byte	0x00, 0xf0, 0x11, 0x00


	//----- nvinfo : EIATTR_KPARAM_INFO
	.align		4
.L_15:
        /*0048*/ 	.byte	0x04, 0x17
        /*004a*/ 	.short	(.L_17 - .L_16)
.L_16:
        /*004c*/ 	.word	0x00000000
        /*0050*/ 	.short	0x0009
        /*0052*/ 	.short	0x0030
        /*0054*/ 	.byte	0x00, 0xf0, 0x11, 0x00


	//----- nvinfo : EIATTR_KPARAM_INFO
	.align		4
.L_17:
        /*0058*/ 	.byte	0x04, 0x17
        /*005a*/ 	.short	(.L_19 - .L_18)
.L_18:
        /*005c*/ 	.word	0x00000000
        /*0060*/ 	.short	0x0008
        /*0062*/ 	.short	0x002c
        /*0064*/ 	.byte	0x00, 0xf0, 0x11, 0x00


	//----- nvinfo : EIATTR_KPARAM_INFO
	.align		4
.L_19:
        /*0068*/ 	.byte	0x04, 0x17
        /*006a*/ 	.short	(.L_21 - .L_20)
.L_20:
        /*006c*/ 	.word	0x00000000
        /*0070*/ 	.short	0x0007
        /*0072*/ 	.short	0x0028
        /*0074*/ 	.byte	0x00, 0xf0, 0x11, 0x00


	//----- nvinfo : EIATTR_KPARAM_INFO
	.align		4
.L_21:
        /*0078*/ 	.byte	0x04, 0x17
        /*007a*/ 	.short	(.L_23 - .L_22)
.L_22:
        /*007c*/ 	.word	0x00000000
        /*0080*/ 	.short	0x0006
        /*0082*/ 	.short	0x0024
        /*0084*/ 	.byte	0x00, 0xf0, 0x11, 0x00


	//----- nvinfo : EIATTR_KPARAM_INFO
	.align		4
.L_23:
        /*0088*/ 	.byte	0x04, 0x17
        /*008a*/ 	.short	(.L_25 - .L_24)
.L_24:
        /*008c*/ 	.word	0x00000000
        /*0090*/ 	.short	0x0005
        /*0092*/ 	.short	0x0020
        /*0094*/ 	.byte	0x00, 0xf0, 0x11, 0x00


	//----- nvinfo : EIATTR_KPARAM_INFO
	.align		4
.L_25:
        /*0098*/ 	.byte	0x04, 0x17
        /*009a*/ 	.short	(.L_27 - .L_26)
.L_26:
        /*009c*/ 	.word	0x00000000
        /*00a0*/ 	.short	0x0004
        /*00a2*/ 	.short	0x001c
        /*00a4*/ 	.byte	0x00, 0xf0, 0x11, 0x00


	//----- nvinfo : EIATTR_KPARAM_INFO
	.align		4
.L_27:
        /*00a8*/ 	.byte	0x04, 0x17
        /*00aa*/ 	.short	(.L_29 - .L_28)
.L_28:
        /*00ac*/ 	.word	0x00000000
        /*00b0*/ 	.short	0x0003
        /*00b2*/ 	.short	0x0018
        /*00b4*/ 	.byte	0x00, 0xf0, 0x11, 0x00


	//----- nvinfo : EIATTR_KPARAM_INFO
	.align		4
.L_29:
        /*00b8*/ 	.byte	0x04, 0x17
        /*00ba*/ 	.short	(.L_31 - .L_30)
.L_30:
        /*00bc*/ 	.word	0x00000000
        /*00c0*/ 	.short	0x0002
        /*00c2*/ 	.short	0x0010
        /*00c4*/ 	.byte	0x00, 0xf4, 0x21, 0x00


	//----- nvinfo : EIATTR_KPARAM_INFO
	.align		4
.L_31:
        /*00c8*/ 	.byte	0x04, 0x17
        /*00ca*/ 	.short	(.L_33 - .L_32)
.L_32:
        /*00cc*/ 	.word	0x00000000
        /*00d0*/ 	.short	0x0001
        /*00d2*/ 	.short	0x0008
        /*00d4*/ 	.byte	0x00, 0xf4, 0x21, 0x00


	//----- nvinfo : EIATTR_KPARAM_INFO
	.align		4
.L_33:
        /*00d8*/ 	.byte	0x04, 0x17
        /*00da*/ 	.short	(.L_35 - .L_34)
.L_34:
        /*00dc*/ 	.word	0x00000000
        /*00e0*/ 	.short	0x0000
        /*00e2*/ 	.short	0x0000
        /*00e4*/ 	.byte	0x00, 0xf4, 0x21, 0x00


	//----- nvinfo : EIATTR_EXPLICIT_CLUSTER
	.align		4
.L_35:
        /*00e8*/ 	.byte	0x01, 0x3e
	.zero		2


	//----- nvinfo : EIATTR_CTA_PER_CLUSTER
	.align		4
        /*00ec*/ 	.byte	0x04, 0x3d
        /*00ee*/ 	.short	(.L_37 - .L_36)
.L_36:
        /*00f0*/ 	.word	0x00000002
        /*00f4*/ 	.word	0x00000001
        /*00f8*/ 	.word	0x00000001


	//----- nvinfo : EIATTR_SPARSE_MMA_MASK
	.align		4
.L_37:
        /*00fc*/ 	.byte	0x03, 0x50
        /*00fe*/ 	.short	0x0000


	//----- nvinfo : EIATTR_MAXREG_COUNT
	.align		4
        /*0100*/ 	.byte	0x03, 0x1b
        /*0102*/ 	.short	0x00ff


	//----- nvinfo : EIATTR_NUM_BARRIERS
	.align		4
        /*0104*/ 	.byte	0x02, 0x4c
        /*0106*/ 	.byte	0x01
	.zero		1


	//----- nvinfo : EIATTR_MERCURY_ISA_VERSION
	.align		4
        /*0108*/ 	.byte	0x03, 0x5f
        /*010a*/ 	.short	0x0101


	//----- nvinfo : EIATTR_EXIT_INSTR_OFFSETS
	.align		4
        /*010c*/ 	.byte	0x04, 0x1c
        /*010e*/ 	.short	(.L_39 - .L_38)


	//   ....[0]....
.L_38:
        /*0110*/ 	.word	0x00005730


	//   ....[1]....
        /*0114*/ 	.word	0x00005760


	//----- nvinfo : EIATTR_REQNTID
	.align		4
.L_39:
        /*0118*/ 	.byte	0x04, 0x10
        /*011a*/ 	.short	(.L_41 - .L_40)
.L_40:
        /*011c*/ 	.word	0x00000080
        /*0120*/ 	.word	0x00000001
        /*0124*/ 	.word	0x00000001


	//----- nvinfo : EIATTR_CBANK_PARAM_SIZE
	.align		4
.L_41:
        /*0128*/ 	.byte	0x03, 0x19
        /*012a*/ 	.short	0x0050


	//----- nvinfo : EIATTR_PARAM_CBANK
	.align		4
        /*012c*/ 	.byte	0x04, 0x0a
        /*012e*/ 	.short	(.L_43 - .L_42)
	.align		4
.L_42:
        /*0130*/ 	.word	index@(.nv.constant0.matmul_kernel)
        /*0134*/ 	.short	0x0210
        /*0136*/ 	.short	0x0050


	//----- nvinfo : EIATTR_SW_WAR
	.align		4
.L_43:
        /*0138*/ 	.byte	0x04, 0x36
        /*013a*/ 	.short	(.L_45 - .L_44)
.L_44:
        /*013c*/ 	.word	0x00000008
.L_45:


//--------------------- .nv.callgraph             --------------------------
	.section	.nv.callgraph,"",@"SHT_CUDA_CALLGRAPH"
	.align	4
	.sectionentsize	8
	.align		4
        /*0000*/ 	.word	0x00000000
	.align		4
        /*0004*/ 	.word	0xffffffff
	.align		4
        /*0008*/ 	.word	0x00000000
	.align		4
        /*000c*/ 	.word	0xfffffffe
	.align		4
        /*0010*/ 	.word	0x00000000
	.align		4
        /*0014*/ 	.word	0xfffffffd
	.align		4
        /*0018*/ 	.word	0x00000000
	.align		4
        /*001c*/ 	.word	0xfffffffc


//--------------------- .text.matmul_kernel       --------------------------
	.section	.text.matmul_kernel,"ax",@progbits
	.align	128
        .global         matmul_kernel
        .type           matmul_kernel,@function
        .size           matmul_kernel,(.L_x_3 - matmul_kernel)
        .other          matmul_kernel,@"STO_CUDA_ENTRY STV_DEFAULT"
matmul_kernel:
.text.matmul_kernel:
[----:B------:R-:W-:Y:S08]  /*0000*/  LDC R1, c[0x0][0x28] ;  /* 0x00000a00ff017b82 */ /* 0x000ff00000000800 */
[----:B------:R-:W0:Y:S01]  /*0010*/  LDC.64 R36, c[0x0][0x228] ;  /* 0x00008a00ff247b82 */ /* 0x000e220000000a00 */
[----:B------:R-:W1:Y:S01]  /*0020*/  S2R R72, SR_TID.X ;  /* 0x0000000000487919 */ /* 0x000e620000002100 */
[----:B------:R-:W-:Y:S01]  /*0030*/  UMOV UR6, 0x400 ;  /* 0x0000040000067882 */ /* 0x000fe20000000000 */
[----:B------:R-:W-:Y:S01]  /*0040*/  ULDC.64 UR14, c[0x0][0x208] ;  /* 0x00008200000e7ab9 */ /* 0x000fe20000000a00 */
[----:B------:R-:W-:-:S02]  /*0050*/  CS2R R24, SRZ ;  /* 0x0000000000187805 */ /* 0x000fc4000001ff00 */
[----:B------:R-:W-:Y:S02]  /*0060*/  CS2R R26, SRZ ;  /* 0x00000000001a7805 */ /* 0x000fe4000001ff00 */
[----:B------:R-:W-:Y:S02]  /*0070*/  CS2R R32, SRZ ;  /* 0x0000000000207805 */ /* 0x000fe4000001ff00 */
[----:B------:R-:W-:Y:S01]  /*0080*/  CS2R R34, SRZ ;  /* 0x0000000000227805 */ /* 0x000fe2000001ff00 */
[----:B------:R-:W2:Y:S01]  /*0090*/  S2UR UR4, SR_CTAID.X ;  /* 0x00000000000479c3 */ /* 0x000ea20000002500 */
[----:B------:R-:W-:Y:S02]  /*00a0*/  CS2R R40, SRZ ;  /* 0x0000000000287805 */ /* 0x000fe4000001ff00 */
[----:B------:R-:W-:Y:S02]  /*00b0*/  CS2R R42, SRZ ;  /* 0x00000000002a7805 */ /* 0x000fe4000001ff00 */
[----:B------:R-:W-:-:S02]  /*00c0*/  CS2R R48, SRZ ;  /* 0x0000000000307805 */ /* 0x000fc4000001ff00 */
[----:B------:R-:W-:Y:S01]  /*00d0*/  CS2R R50, SRZ ;  /* 0x0000000000327805 */ /* 0x000fe2000001ff00 */
[----:B------:R-:W3:Y:S01]  /*00e0*/  LDC R174, c[0x0][0x230] ;  /* 0x00008c00ffae7b82 */ /* 0x000ee20000000800 */
[----:B0-----:R-:W-:-:S07]  /*00f0*/  VIADD R0, R37, 0x3f ;  /* 0x0000003f25007836 */ /* 0x001fce0000000000 */
[----:B------:R-:W0:Y:S01]  /*0100*/  S2UR UR12, SR_CgaCtaId ;  /* 0x00000000000c79c3 */ /* 0x000e220000008800 */
[----:B------:R-:W-:Y:S02]  /*0110*/  SHF.R.S32.HI R3, RZ, 0x1f, R0 ;  /* 0x0000001fff037819 */ /* 0x000fe40000011400 */
[----:B--2---:R-:W-:Y:S01]  /*0120*/  I2FP.F32.U32 R5, UR4 ;  /* 0x0000000400057c45 */ /* 0x004fe20008201000 */
[----:B------:R-:W-:Y:S01]  /*0130*/  ULDC UR4, c[0x0][0x150] ;  /* 0x0000540000047ab9 */ /* 0x000fe20000000800 */
[----:B------:R-:W-:Y:S02]  /*0140*/  LEA.HI R3, R3, R0, RZ, 0x6 ;  /* 0x0000000003037211 */ /* 0x000fe400078f30ff */
[----:B-1----:R-:W-:Y:S01]  /*0150*/  SHF.R.U32.HI R71, RZ, 0x6, R72 ;  /* 0x00000006ff477819 */ /* 0x002fe20000011648 */
[----:B------:R-:W-:Y:S01]  /*0160*/  FMUL R5, R5, UR4 ;  /* 0x0000000405057c20 */ /* 0x000fe20008400000 */
[----:B------:R-:W-:Y:S01]  /*0170*/  SHF.R.S32.HI R3, RZ, 0x6, R3 ;  /* 0x00000006ff037819 */ /* 0x000fe20000011403 */
[----:B---3--:R-:W-:Y:S01]  /*0180*/  VIADD R174, R174, 0x3f ;  /* 0x0000003faeae7836 */ /* 0x008fe20000000000 */
[----:B------:R-:W-:-:S03]  /*0190*/  LOP3.LUT R87, R72, 0x3f, RZ, 0xc0, !PT ;  /* 0x0000003f48577812 */ /* 0x000fc600078ec0ff */
[----:B------:R-:W-:Y:S01]  /*01a0*/  IMAD.SHL.U32 R4, R3, 0x8, RZ ;  /* 0x0000000803047824 */ /* 0x000fe200078e00ff */
[----:B------:R-:W1:Y:S01]  /*01b0*/  F2I.U32.TRUNC.NTZ R5, R5 ;  /* 0x0000000500057305 */ /* 0x000e62000020f000 */
[C---:B------:R-:W-:Y:S02]  /*01c0*/  LEA.HI R92, R72.reuse, 0xe, RZ, 0x1a ;  /* 0x0000000e485c7811 */ /* 0x040fe400078fd0ff */
[C---:B------:R-:W-:Y:S02]  /*01d0*/  LEA.HI R91, R72.reuse, 0x1e, RZ, 0x1a ;  /* 0x0000001e485b7811 */ /* 0x040fe400078fd0ff */
[----:B------:R-:W-:Y:S01]  /*01e0*/  IABS R7, R4 ;  /* 0x0000000400077213 */ /* 0x000fe20000000000 */
[----:B0-----:R-:W-:Y:S01]  /*01f0*/  USHF.L.U32 UR5, UR12, 0x6, URZ ;  /* 0x000000060c057899 */ /* 0x001fe2000800063f */
[C---:B------:R-:W-:Y:S01]  /*0200*/  LEA.HI R90, R72.reuse, 0x2e, RZ, 0x1a ;  /* 0x0000002e485a7811 */ /* 0x040fe200078fd0ff */
[----:B------:R-:W-:Y:S01]  /*0210*/  ULEA UR12, UR12, UR6, 0x18 ;  /* 0x000000060c0c7291 */ /* 0x000fe2000f8ec03f */
[----:B------:R-:W0:Y:S01]  /*0220*/  I2F.RP R0, R7 ;  /* 0x0000000700007306 */ /* 0x000e220000209400 */
[----:B------:R-:W-:Y:S01]  /*0230*/  ULOP3.LUT UR5, UR5, 0x40, URZ, 0xc0, !UPT ;  /* 0x0000004005057892 */ /* 0x000fe2000f8ec03f */
[----:B------:R-:W-:-:S02]  /*0240*/  LEA.HI R89, R72, 0x3e, RZ, 0x1a ;  /* 0x0000003e48597811 */ /* 0x000fc400078fd0ff */
[----:B------:R-:W-:Y:S02]  /*0250*/  SGXT.U32 R71, R71, 0x1 ;  /* 0x000000014747781a */ /* 0x000fe40000000000 */
[----:B-1----:R-:W-:Y:S02]  /*0260*/  IABS R11, R5 ;  /* 0x00000005000b7213 */ /* 0x002fe40000000000 */
[----:B0-----:R-:W0:Y:S02]  /*0270*/  MUFU.RCP R0, R0 ;  /* 0x0000000000007308 */ /* 0x001e240000001000 */
[----:B0-----:R-:W-:Y:S01]  /*0280*/  VIADD R2, R0, 0xffffffe ;  /* 0x0ffffffe00027836 */ /* 0x001fe20000000000 */
[----:B------:R-:W-:-:S05]  /*0290*/  IABS R0, R4 ;  /* 0x0000000400007213 */ /* 0x000fca0000000000 */
[----:B------:R0:W1:Y:S01]  /*02a0*/  F2I.FTZ.U32.TRUNC.NTZ R3, R2 ;  /* 0x0000000200037305 */ /* 0x000062000021f000 */
[----:B------:R-:W-:Y:S02]  /*02b0*/  IMAD.MOV R0, RZ, RZ, -R0 ;  /* 0x000000ffff007224 */ /* 0x000fe400078e0a00 */
[----:B0-----:R-:W-:Y:S02]  /*02c0*/  IMAD.MOV.U32 R2, RZ, RZ, RZ ;  /* 0x000000ffff027224 */ /* 0x001fe400078e00ff */
[----:B-1----:R-:W-:-:S04]  /*02d0*/  IMAD.MOV R6, RZ, RZ, -R3 ;  /* 0x000000ffff067224 */ /* 0x002fc800078e0a03 */
[----:B------:R-:W-:-:S04]  /*02e0*/  IMAD R9, R6, R7, RZ ;  /* 0x0000000706097224 */ /* 0x000fc800078e02ff */
[----:B------:R-:W-:-:S06]  /*02f0*/  IMAD.HI.U32 R2, R3, R9, R2 ;  /* 0x0000000903027227 */ /* 0x000fcc00078e0002 */
[----:B------:R-:W-:-:S04]  /*0300*/  IMAD.HI.U32 R2, R2, R11, RZ ;  /* 0x0000000b02027227 */ /* 0x000fc800078e00ff */
[----:B------:R-:W-:-:S05]  /*0310*/  IMAD R0, R2, R0, R11 ;  /* 0x0000000002007224 */ /* 0x000fca00078e020b */
[----:B------:R-:W-:-:S13]  /*0320*/  ISETP.GT.U32.AND P1, PT, R7, R0, PT ;  /* 0x000000000700720c */ /* 0x000fda0003f24070 */
[----:B------:R-:W-:Y:S02]  /*0330*/  @!P1 IMAD.IADD R0, R0, 0x1, -R7 ;  /* 0x0000000100009824 */ /* 0x000fe400078e0a07 */
[----:B------:R-:W-:Y:S01]  /*0340*/  @!P1 VIADD R2, R2, 0x1 ;  /* 0x0000000102029836 */ /* 0x000fe20000000000 */
[----:B------:R-:W-:Y:S02]  /*0350*/  ISETP.NE.AND P1, PT, R4, RZ, PT ;  /* 0x000000ff0400720c */ /* 0x000fe40003f25270 */
[----:B------:R-:W-:Y:S02]  /*0360*/  ISETP.GE.U32.AND P0, PT, R0, R7, PT ;  /* 0x000000070000720c */ /* 0x000fe40003f06070 */
[----:B------:R-:W-:-:S04]  /*0370*/  LOP3.LUT R0, R5, R4, RZ, 0x3c, !PT ;  /* 0x0000000405007212 */ /* 0x000fc800078e3cff */
[----:B------:R-:W-:Y:S01]  /*0380*/  ISETP.GE.AND P2, PT, R0, RZ, PT ;  /* 0x000000ff0000720c */ /* 0x000fe20003f46270 */
[----:B------:R-:W-:-:S05]  /*0390*/  VIADD R0, R36, 0x7f ;  /* 0x0000007f24007836 */ /* 0x000fca0000000000 */
[----:B------:R-:W-:Y:S01]  /*03a0*/  SHF.R.S32.HI R3, RZ, 0x1f, R0 ;  /* 0x0000001fff037819 */ /* 0x000fe20000011400 */
[----:B------:R-:W-:-:S03]  /*03b0*/  @P0 VIADD R2, R2, 0x1 ;  /* 0x0000000102020836 */ /* 0x000fc60000000000 */
[----:B------:R-:W-:-:S03]  /*03c0*/  LEA.HI R3, R3, R0, RZ, 0x7 ;  /* 0x0000000003037211 */ /* 0x000fc600078f38ff */
[----:B------:R-:W-:Y:S01]  /*03d0*/  @!P2 IMAD.MOV R2, RZ, RZ, -R2 ;  /* 0x000000ffff02a224 */ /* 0x000fe200078e0a02 */
[----:B------:R-:W-:-:S05]  /*03e0*/  @!P1 LOP3.LUT R2, RZ, R4, RZ, 0x33, !PT ;  /* 0x00000004ff029212 */ /* 0x000fca00078e33ff */
[----:B------:R-:W-:Y:S02]  /*03f0*/  IMAD.SHL.U32 R6, R2, 0x8, RZ ;  /* 0x0000000802067824 */ /* 0x000fe400078e00ff */
[----:B------:R-:W-:-:S03]  /*0400*/  IMAD.MOV R2, RZ, RZ, -R2 ;  /* 0x000000ffff027224 */ /* 0x000fc600078e0a02 */
[----:B------:R-:W-:Y:S01]  /*0410*/  LEA.HI.SX32 R3, R3, -R6, 0x19 ;  /* 0x8000000603037211 */ /* 0x000fe200078fcaff */
[----:B------:R-:W-:-:S03]  /*0420*/  IMAD R4, R4, R2, R5 ;  /* 0x0000000204047224 */ /* 0x000fc600078e0205 */
[----:B------:R-:W-:Y:S02]  /*0430*/  VIMNMX R11, R3, 0x8, PT ;  /* 0x00000008030b7848 */ /* 0x000fe40003fe0100 */
[----:B------:R-:W-:Y:S02]  /*0440*/  IABS R9, R4 ;  /* 0x0000000400097213 */ /* 0x000fe40000000000 */
[----:B------:R-:W-:-:S04]  /*0450*/  IABS R7, R11 ;  /* 0x0000000b00077213 */ /* 0x000fc80000000000 */
[----:B------:R-:W0:Y:S08]  /*0460*/  I2F.RP R0, R7 ;  /* 0x0000000700007306 */ /* 0x000e300000209400 */
[----:B0-----:R-:W0:Y:S02]  /*0470*/  MUFU.RCP R0, R0 ;  /* 0x0000000000007308 */ /* 0x001e240000001000 */
[----:B0-----:R-:W-:-:S06]  /*0480*/  VIADD R3, R0, 0xffffffe ;  /* 0x0ffffffe00037836 */ /* 0x001fcc0000000000 */
[----:B------:R-:W0:Y:S02]  /*0490*/  F2I.FTZ.U32.TRUNC.NTZ R3, R3 ;  /* 0x0000000300037305 */ /* 0x000e24000021f000 */
[----:B0-----:R-:W-:-:S04]  /*04a0*/  IMAD.MOV R8, RZ, RZ, -R3 ;  /* 0x000000ffff087224 */ /* 0x001fc800078e0a03 */
[----:B------:R-:W-:Y:S01]  /*04b0*/  IMAD.MOV.U32 R2, RZ, RZ, R8 ;  /* 0x000000ffff027224 */ /* 0x000fe200078e0008 */
[----:B------:R-:W-:-:S03]  /*04c0*/  IABS R8, R11 ;  /* 0x0000000b00087213 */ /* 0x000fc60000000000 */
[----:B------:R-:W-:Y:S02]  /*04d0*/  IMAD R5, R2, R7, RZ ;  /* 0x0000000702057224 */ /* 0x000fe400078e02ff */
[----:B------:R-:W-:Y:S02]  /*04e0*/  IMAD.MOV.U32 R2, RZ, RZ, RZ ;  /* 0x000000ffff027224 */ /* 0x000fe400078e00ff */
[----:B------:R-:W-:Y:S02]  /*04f0*/  IMAD.MOV R0, RZ, RZ, -R8 ;  /* 0x000000ffff007224 */ /* 0x000fe400078e0a08 */
        /* <DEDUP_REMOVED lines=9> */
[----:B------:R-:W-:-:S07]  /*0590*/  ISETP.GE.AND P2, PT, R0, RZ, PT ;  /* 0x000000ff0000720c */ /* 0x000fce0003f46270 */
[----:B------:R-:W-:Y:S01]  /*05a0*/  @P0 VIADD R2, R2, 0x1 ;  /* 0x0000000102020836 */ /* 0x000fe20000000000 */
[----:B------:R-:W-:-:S05]  /*05b0*/  ISETP.GE.AND P0, PT, R174, 0x40, PT ;  /* 0x00000040ae00780c */ /* 0x000fca0003f06270 */
[----:B------:R-:W-:Y:S01]  /*05c0*/  @!P2 IMAD.MOV R2, RZ, RZ, -R2 ;  /* 0x000000ffff02a224 */ /* 0x000fe200078e0a02 */
[----:B------:R-:W-:-:S05]  /*05d0*/  @!P1 LOP3.LUT R2, RZ, R11, RZ, 0x33, !PT ;  /* 0x0000000bff029212 */ /* 0x000fca00078e33ff */
[----:B------:R-:W-:Y:S02]  /*05e0*/  IMAD.MOV R0, RZ, RZ, -R2 ;  /* 0x000000ffff007224 */ /* 0x000fe400078e0a02 */
[----:B------:R-:W-:Y:S02]  /*05f0*/  IMAD.SHL.U32 R2, R2, 0x40, RZ ;  /* 0x0000004002027824 */ /* 0x000fe400078e00ff */
[----:B------:R-:W-:Y:S02]  /*0600*/  IMAD R0, R11, R0, R4 ;  /* 0x000000000b007224 */ /* 0x000fe400078e0204 */
[C---:B------:R-:W-:Y:S01]  /*0610*/  IMAD.IADD R63, R2.reuse, 0x1, R92 ;  /* 0x00000001023f7824 */ /* 0x040fe200078e025c */
[----:B------:R-:W-:Y:S01]  /*0620*/  LOP3.LUT R70, R2, R71, RZ, 0xfc, !PT ;  /* 0x0000004702467212 */ /* 0x000fe200078efcff */
[----:B------:R-:W-:Y:S01]  /*0630*/  IMAD.IADD R0, R6, 0x1, R0 ;  /* 0x0000000106007824 */ /* 0x000fe200078e0200 */
[C---:B------:R-:W-:Y:S01]  /*0640*/  LOP3.LUT R69, R2.reuse, 0x2, R71, 0xfe, !PT ;  /* 0x0000000202457812 */ /* 0x040fe200078efe47 */
[C---:B------:R-:W-:Y:S01]  /*0650*/  IMAD.IADD R23, R2.reuse, 0x1, R91 ;  /* 0x0000000102177824 */ /* 0x040fe200078e025b */
[C---:B------:R-:W-:Y:S01]  /*0660*/  LOP3.LUT R68, R2.reuse, 0x4, R71, 0xfe, !PT ;  /* 0x0000000402447812 */ /* 0x040fe200078efe47 */
[----:B------:R-:W-:Y:S01]  /*0670*/  IMAD.IADD R15, R2, 0x1, R90 ;  /* 0x00000001020f7824 */ /* 0x000fe200078e025a */
[----:B------:R-:W-:Y:S01]  /*0680*/  R2UR UR4, R0 ;  /* 0x00000000000472ca */ /* 0x000fe200000e0000 */
[C---:B------:R-:W-:Y:S01]  /*0690*/  IMAD.IADD R7, R2.reuse, 0x1, R89 ;  /* 0x0000000102077824 */ /* 0x040fe200078e0259 */
[----:B------:R-:W-:-:S02]  /*06a0*/  LOP3.LUT R67, R2, 0x6, R71, 0xfe, !PT ;  /* 0x0000000602437812 */ /* 0x000fc400078efe47 */
[C-C-:B------:R-:W-:Y:S02]  /*06b0*/  LOP3.LUT R66, R2.reuse, 0x8, R71.reuse, 0xfe, !PT ;  /* 0x0000000802427812 */ /* 0x140fe400078efe47 */
[C-C-:B------:R-:W-:Y:S02]  /*06c0*/  LOP3.LUT R65, R2.reuse, 0xa, R71.reuse, 0xfe, !PT ;  /* 0x0000000a02417812 */ /* 0x140fe400078efe47 */
[C-C-:B------:R-:W-:Y:S02]  /*06d0*/  LOP3.LUT R64, R2.reuse, 0xc, R71.reuse, 0xfe, !PT ;  /* 0x0000000c02407812 */ /* 0x140fe400078efe47 */
[C-C-:B------:R-:W-:Y:S02]  /*06e0*/  LOP3.LUT R62, R2.reuse, 0x10, R71.reuse, 0xfe, !PT ;  /* 0x00000010023e7812 */ /* 0x140fe400078efe47 */
[C-C-:B------:R-:W-:Y:S01]  /*06f0*/  LOP3.LUT R61, R2.reuse, 0x12, R71.reuse, 0xfe, !PT ;  /* 0x00000012023d7812 */ /* 0x140fe200078efe47 */
[----:B------:R-:W-:Y:S01]  /*0700*/  ULEA UR4, UR4, UR5, 0x7 ;  /* 0x0000000504047291 */ /* 0x000fe2000f8e383f */
[----:B------:R-:W-:-:S02]  /*0710*/  LOP3.LUT R60, R2, 0x14, R71, 0xfe, !PT ;  /* 0x00000014023c7812 */ /* 0x000fc400078efe47 */
[C-C-:B------:R-:W-:Y:S02]  /*0720*/  LOP3.LUT R59, R2.reuse, 0x16, R71.reuse, 0xfe, !PT ;  /* 0x00000016023b7812 */ /* 0x140fe400078efe47 */
[C-C-:B------:R-:W-:Y:S01]  /*0730*/  LOP3.LUT R58, R2.reuse, 0x18, R71.reuse, 0xfe, !PT ;  /* 0x00000018023a7812 */ /* 0x140fe200078efe47 */
[----:B------:R-:W-:Y:S01]  /*0740*/  VIADD R6, R87, UR4 ;  /* 0x0000000457067c36 */ /* 0x000fe20008000000 */
[C-C-:B------:R-:W-:Y:S02]  /*0750*/  LOP3.LUT R57, R2.reuse, 0x1a, R71.reuse, 0xfe, !PT ;  /* 0x0000001a02397812 */ /* 0x140fe400078efe47 */
[C-C-:B------:R-:W-:Y:S02]  /*0760*/  LOP3.LUT R56, R2.reuse, 0x1c, R71.reuse, 0xfe, !PT ;  /* 0x0000001c02387812 */ /* 0x140fe400078efe47 */
[C-C-:B------:R-:W-:Y:S02]  /*0770*/  LOP3.LUT R22, R2.reuse, 0x20, R71.reuse, 0xfe, !PT ;  /* 0x0000002002167812 */ /* 0x140fe400078efe47 */
[----:B------:R-:W-:-:S02]  /*0780*/  LOP3.LUT R21, R2, 0x22, R71, 0xfe, !PT ;  /* 0x0000002202157812 */ /* 0x000fc400078efe47 */
[C-C-:B------:R-:W-:Y:S02]  /*0790*/  LOP3.LUT R20, R2.reuse, 0x24, R71.reuse, 0xfe, !PT ;  /* 0x0000002402147812 */ /* 0x140fe400078efe47 */
[C-C-:B------:R-:W-:Y:S02]  /*07a0*/  LOP3.LUT R19, R2.reuse, 0x26, R71.reuse, 0xfe, !PT ;  /* 0x0000002602137812 */ /* 0x140fe400078efe47 */
        /* <DEDUP_REMOVED lines=9> */
[----:B------:R-:W-:Y:S01]  /*0840*/  LOP3.LUT R8, R2, 0x3c, R71, 0xfe, !PT ;  /* 0x0000003c02087812 */ /* 0x000fe200078efe47 */
[----:B------:R-:W-:Y:S06]  /*0850*/  @!P0 BRA `(.L_x_0) ;  /* 0x00000040006c8947 */ /* 0x000fec0003800000 */
[----:B------:R-:W-:Y:S01]  /*0860*/  IABS R75, R37 ;  /* 0x00000025004b7213 */ /* 0x000fe20000000000 */
[----:B------:R-:W-:Y:S01]  /*0870*/  ULDC UR4, c[0x0][0x234] ;  /* 0x00008d0000047ab9 */ /* 0x000fe20000000800 */
[----:B------:R-:W-:Y:S01]  /*0880*/  IABS R80, R36 ;  /* 0x0000002400507213 */ /* 0x000fe20000000000 */
[----:B------:R-:W-:Y:S01]  /*0890*/  ULDC.64 UR6, c[0x0][0x210] ;  /* 0x0000840000067ab9 */ /* 0x000fe20000000a00 */
[----:B------:R-:W0:Y:S01]  /*08a0*/  I2F.RP R0, R75 ;  /* 0x0000004b00007306 */ /* 0x000e220000209400 */
[----:B------:R-:W-:Y:S01]  /*08b0*/  IABS R30, R10 ;  /* 0x0000000a001e7213 */ /* 0x000fe20000000000 */
[----:B------:R-:W1:Y:S01]  /*08c0*/  LDC R88, c[0x0][0x23c] ;  /* 0x00008f00ff587b82 */ /* 0x000e620000000800 */
[----:B------:R-:W-:Y:S01]  /*08d0*/  IABS R28, R9 ;  /* 0x00000009001c7213 */ /* 0x000fe20000000000 */
[----:B------:R-:W-:Y:S01]  /*08e0*/  USHF.R.U32.HI UR13, URZ, 0x4, UR12 ;  /* 0x000000043f0d7899 */ /* 0x000fe2000801160c */
[----:B------:R-:W-:Y:S01]  /*08f0*/  IABS R32, R11 ;  /* 0x0000000b00207213 */ /* 0x000fe20000000000 */
[----:B------:R-:W-:Y:S01]  /*0900*/  UMOV UR5, URZ ;  /* 0x0000003f00057c82 */ /* 0x000fe20008000000 */
[----:B------:R-:W-:Y:S01]  /*0910*/  IABS R34, R12 ;  /* 0x0000000c00227213 */ /* 0x000fe20000000000 */
[----:B------:R-:W2:Y:S01]  /*0920*/  I2F.RP R24, R80 ;  /* 0x0000005000187306 */ /* 0x000ea20000209400 */
[----:B------:R-:W-:Y:S01]  /*0930*/  IABS R38, R13 ;  /* 0x0000000d00267213 */ /* 0x000fe20000000000 */
[----:B------:R-:W3:Y:S01]  /*0940*/  LDC R112, c[0x0][0x238] ;  /* 0x00008e00ff707b82 */ /* 0x000ee20000000800 */
[----:B------:R-:W-:Y:S01]  /*0950*/  IABS R40, R18 ;  /* 0x0000001200287213 */ /* 0x000fe20000000000 */
[----:B------:R-:W-:Y:S01]  /*0960*/  USGXT.U32 UR13, UR13, 0xe ;  /* 0x0000000e0d0d789a */ /* 0x000fe20008000000 */
[----:B------:R-:W-:Y:S01]  /*0970*/  IABS R42, R20 ;  /* 0x00000014002a7213 */ /* 0x000fe20000000000 */
[----:B------:R-:W-:Y:S01]  /*0980*/  ULDC UR16, c[0x0][0x230] ;  /* 0x00008c0000107ab9 */ /* 0x000fe20000000800 */
[----:B------:R-:W-:Y:S01]  /*0990*/  IABS R44, R22 ;  /* 0x00000016002c7213 */ /* 0x000fe20000000000 */
[----:B0-----:R-:W0:Y:S01]  /*09a0*/  MUFU.RCP R0, R0 ;  /* 0x0000000000007308 */ /* 0x001e220000001000 */
[----:B------:R-:W-:Y:S01]  /*09b0*/  IABS R46, R23 ;  /* 0x00000017002e7213 */ /* 0x000fe20000000000 */
[----:B------:R-:W-:Y:S01]  /*09c0*/  UIADD3 UR8, UP0, UR13, 0x80, URZ ;  /* 0x000000800d087890 */ /* 0x000fe2000ff1e03f */
[----:B------:R-:W-:-:S02]  /*09d0*/  IABS R48, R59 ;  /* 0x0000003b00307213 */ /* 0x000fc40000000000 */
[----:B------:R-:W-:Y:S02]  /*09e0*/  IABS R50, R60 ;  /* 0x0000003c00327213 */ /* 0x000fe40000000000 */
[----:B------:R-:W-:Y:S01]  /*09f0*/  IABS R52, R62 ;  /* 0x0000003e00347213 */ /* 0x000fe20000000000 */
[----:B--2---:R-:W2:Y:S01]  /*0a00*/  MUFU.RCP R24, R24 ;  /* 0x0000001800187308 */ /* 0x004ea20000001000 */
[----:B------:R-:W-:Y:S01]  /*0a10*/  IABS R54, R64 ;  /* 0x0000004000367213 */ /* 0x000fe20000000000 */
[----:B-1----:R-:W-:Y:S01]  /*0a20*/  IMAD R87, R87, R88, RZ ;  /* 0x0000005857577224 */ /* 0x002fe200078e02ff */
[----:B------:R-:W-:Y:S01]  /*0a30*/  IABS R74, R65 ;  /* 0x00000041004a7213 */ /* 0x000fe20000000000 */
[----:B------:R-:W-:Y:S01]  /*0a40*/  IMAD.SHL.U32 R88, R88, 0x40, RZ ;  /* 0x0000004058587824 */ /* 0x000fe200078e00ff */
[----:B------:R-:W-:Y:S02]  /*0a50*/  IABS R76, R68 ;  /* 0x00000044004c7213 */ /* 0x000fe40000000000 */
[----:B------:R-:W-:Y:S01]  /*0a60*/  IABS R78, R69 ;  /* 0x00000045004e7213 */ /* 0x000fe20000000000 */
[----:B0-----:R-:W-:Y:S01]  /*0a70*/  VIADD R2, R0, 0xffffffe ;  /* 0x0ffffffe00027836 */ /* 0x001fe20000000000 */
[----:B------:R-:W-:Y:S01]  /*0a80*/  SHF.R.S32.HI R73, RZ, 0x6, R72 ;  /* 0x00000006ff497819 */ /* 0x000fe20000011448 */
[-C--:B---3--:R-:W-:Y:S01]  /*0a90*/  IMAD R89, R89, R112.reuse, RZ ;  /* 0x0000007059597224 */ /* 0x088fe200078e02ff */
[----:B------:R-:W-:Y:S01]  /*0aa0*/  LOP3.LUT R93, R71, 0x1c, RZ, 0xfc, !PT ;  /* 0x0000001c475d7812 */ /* 0x000fe200078efcff */
[----:B------:R0:W1:Y:S01]  /*0ab0*/  F2I.FTZ.U32.TRUNC.NTZ R3, R2 ;  /* 0x0000000200037305 */ /* 0x000062000021f000 */
[----:B------:R-:W-:Y:S01]  /*0ac0*/  SGXT R73, R73, 0x1 ;  /* 0x000000014949781a */ /* 0x000fe20000000200 */
[-C--:B------:R-:W-:Y:S01]  /*0ad0*/  IMAD R90, R90, R112.reuse, RZ ;  /* 0x000000705a5a7224 */ /* 0x080fe200078e02ff */
[----:B------:R-:W-:Y:S01]  /*0ae0*/  LOP3.LUT R94, R71, 0x1a, RZ, 0xfc, !PT ;  /* 0x0000001a475e7812 */ /* 0x000fe200078efcff */
[----:B--2---:R-:W-:Y:S01]  /*0af0*/  VIADD R4, R24, 0xffffffe ;  /* 0x0ffffffe18047836 */ /* 0x004fe20000000000 */
[----:B------:R-:W-:Y:S01]  /*0b00*/  IABS R24, R7 ;  /* 0x0000000700187213 */ /* 0x000fe20000000000 */
[-C--:B------:R-:W-:Y:S01]  /*0b10*/  IMAD R91, R91, R112.reuse, RZ ;  /* 0x000000705b5b7224 */ /* 0x080fe200078e02ff */
[----:B------:R-:W-:Y:S01]  /*0b20*/  LOP3.LUT R73, R73, 0x90, RZ, 0xc0, !PT ;  /* 0x0000009049497812 */ /* 0x000fe200078ec0ff */
[----:B------:R2:W3:Y:S01]  /*0b30*/  F2I.FTZ.U32.TRUNC.NTZ R5, R4 ;  /* 0x0000000400057305 */ /* 0x0004e2000021f000 */
[----:B0-----:R-:W-:Y:S01]  /*0b40*/  IMAD.MOV.U32 R2, RZ, RZ, RZ ;  /* 0x000000ffff027224 */ /* 0x001fe200078e00ff */
[C---:B------:R-:W-:Y:S01]  /*0b50*/  LOP3.LUT R95, R71.reuse, 0x18, RZ, 0xfc, !PT ;  /* 0x00000018475f7812 */ /* 0x040fe200078efcff */
[-C--:B------:R-:W-:Y:S01]  /*0b60*/  IMAD R92, R92, R112.reuse, RZ ;  /* 0x000000705c5c7224 */ /* 0x080fe200078e02ff */
[----:B------:R-:W-:Y:S01]  /*0b70*/  LOP3.LUT R96, R71, 0x16, RZ, 0xfc, !PT ;  /* 0x0000001647607812 */ /* 0x000fe200078efcff */
[----:B------:R-:W-:Y:S01]  /*0b80*/  IMAD R93, R93, R112, RZ ;  /* 0x000000705d5d7224 */ /* 0x000fe200078e02ff */
[C---:B------:R-:W-:Y:S01]  /*0b90*/  LOP3.LUT R97, R71.reuse, 0x14, RZ, 0xfc, !PT ;  /* 0x0000001447617812 */ /* 0x040fe200078efcff */
[--C-:B-1----:R-:W-:Y:S01]  /*0ba0*/  IMAD.MOV R26, RZ, RZ, -R3.reuse ;  /* 0x000000ffff1a7224 */ /* 0x102fe200078e0a03 */
[C---:B------:R-:W-:Y:S01]  /*0bb0*/  LOP3.LUT R98, R71.reuse, 0x12, RZ, 0xfc, !PT ;  /* 0x0000001247627812 */ /* 0x040fe200078efcff */
[----:B--2---:R-:W-:Y:S01]  /*0bc0*/  IMAD.MOV.U32 R4, RZ, RZ, RZ ;  /* 0x000000ffff047224 */ /* 0x004fe200078e00ff */
[C---:B------:R-:W-:Y:S01]  /*0bd0*/  LOP3.LUT R99, R71.reuse, 0x10, RZ, 0xfc, !PT ;  /* 0x0000001047637812 */ /* 0x040fe200078efcff */
[----:B------:R-:W-:Y:S01]  /*0be0*/  IMAD R25, R26, R75, RZ ;  /* 0x0000004b1a197224 */ /* 0x000fe200078e02ff */
[----:B------:R-:W-:Y:S01]  /*0bf0*/  IABS R26, R8 ;  /* 0x00000008001a7213 */ /* 0x000fe20000000000 */
[----:B------:R-:W-:Y:S01]  /*0c00*/  IMAD R94, R94, R112, RZ ;  /* 0x000000705e5e7224 */ /* 0x000fe200078e02ff */
[----:B------:R-:W-:Y:S01]  /*0c10*/  LOP3.LUT R100, R71, 0xc, RZ, 0xfc, !PT ;  /* 0x0000000c47647812 */ /* 0x000fe200078efcff */
[----:B------:R-:W-:Y:S01]  /*0c20*/  IMAD.HI.U32 R3, R3, R25, R2 ;  /* 0x0000001903037227 */ /* 0x000fe200078e0002 */
[----:B------:R-:W-:-:S02]  /*0c30*/  LOP3.LUT R101, R71, 0xa, RZ, 0xfc, !PT ;  /* 0x0000000a47657812 */ /* 0x000fc400078efcff */
[C---:B------:R-:W-:Y:S01]  /*0c40*/  LOP3.LUT R102, R71.reuse, 0x8, RZ, 0xfc, !PT ;  /* 0x0000000847667812 */ /* 0x040fe200078efcff */
[----:B---3--:R-:W-:Y:S01]  /*0c50*/  IMAD.MOV R55, RZ, RZ, -R5 ;  /* 0x000000ffff377224 */ /* 0x008fe200078e0a05 */
[----:B------:R-:W-:Y:S01]  /*0c60*/  LOP3.LUT R103, R71, 0x6, RZ, 0xfc, !PT ;  /* 0x0000000647677812 */ /* 0x000fe200078efcff */
[----:B------:R-:W-:Y:S01]  /*0c70*/  IMAD.HI.U32 R0, R3, R24, RZ ;  /* 0x0000001803007227 */ /* 0x000fe200078e00ff */
[C---:B------:R-:W-:Y:S02]  /*0c80*/  LOP3.LUT R104, R71.reuse, 0x4, RZ, 0xfc, !PT ;  /* 0x0000000447687812 */ /* 0x040fe400078efcff */
[----:B------:R-:W-:Y:S01]  /*0c90*/  LOP3.LUT R105, R71, 0x2, RZ, 0xfc, !PT ;  /* 0x0000000247697812 */ /* 0x000fe200078efcff */
[----:B------:R-:W-:Y:S01]  /*0ca0*/  IMAD R55, R55, R80, RZ ;  /* 0x0000005037377224 */ /* 0x000fe200078e02ff */
[----:B------:R-:W-:Y:S01]  /*0cb0*/  LOP3.LUT R77, R71, 0x28, RZ, 0xfc, !PT ;  /* 0x00000028474d7812 */ /* 0x000fe200078efcff */
[----:B------:R-:W-:Y:S01]  /*0cc0*/  IMAD.HI.U32 R2, R3, R26, RZ ;  /* 0x0000001a03027227 */ /* 0x000fe200078e00ff */
[----:B------:R-:W-:-:S02]  /*0cd0*/  LOP3.LUT R79, R71, 0x2c, RZ, 0xfc, !PT ;  /* 0x0000002c474f7812 */ /* 0x000fc400078efcff */
[C---:B------:R-:W-:Y:S01]  /*0ce0*/  LOP3.LUT R81, R71.reuse, 0x32, RZ, 0xfc, !PT ;  /* 0x0000003247517812 */ /* 0x040fe200078efcff */
[----:B------:R-:W-:Y:S01]  /*0cf0*/  IMAD.MOV R0, RZ, RZ, -R0 ;  /* 0x000000ffff007224 */ /* 0x000fe200078e0a00 */
[----:B------:R-:W-:Y:S01]  /*0d00*/  LOP3.LUT R82, R71, 0x34, RZ, 0xfc, !PT ;  /* 0x0000003447527812 */ /* 0x000fe200078efcff */
[----:B------:R-:W-:Y:S01]  /*0d10*/  IMAD.HI.U32 R55, R5, R55, R4 ;  /* 0x0000003705377227 */ /* 0x000fe200078e0004 */
[C---:B------:R-:W-:Y:S02]  /*0d20*/  LOP3.LUT R83, R71.reuse, 0x36, RZ, 0xfc, !PT ;  /* 0x0000003647537812 */ /* 0x040fe400078efcff */
[C---:B------:R-:W-:Y:S01]  /*0d30*/  LOP3.LUT R84, R71.reuse, 0x38, RZ, 0xfc, !PT ;  /* 0x0000003847547812 */ /* 0x040fe200078efcff */
[----:B------:R-:W-:Y:S01]  /*0d40*/  IMAD.MOV R4, RZ, RZ, -R2 ;  /* 0x000000ffff047224 */ /* 0x000fe200078e0a02 */
[----:B------:R-:W-:Y:S01]  /*0d50*/  LOP3.LUT R85, R71, 0x3a, RZ, 0xfc, !PT ;  /* 0x0000003a47557812 */ /* 0x000fe200078efcff */
[----:B------:R-:W-:Y:S01]  /*0d60*/  IMAD.HI.U32 R5, R3, R30, RZ ;  /* 0x0000001e03057227 */ /* 0x000fe200078e00ff */
[----:B------:R-:W-:-:S03]  /*0d70*/  LOP3.LUT R86, R71, 0x3c, RZ, 0xfc, !PT ;  /* 0x0000003c47567812 */ /* 0x000fc600078efcff */
[C---:B------:R-:W-:Y:S02]  /*0d80*/  IMAD R2, R75.reuse, R0, R24 ;  /* 0x000000004b027224 */ /* 0x040fe400078e0218 */
[----:B------:R-:W-:Y:S02]  /*0d90*/  IMAD R4, R75, R4, R26 ;  /* 0x000000044b047224 */ /* 0x000fe400078e021a */
[----:B------:R-:W-:Y:S01]  /*0da0*/  IMAD.HI.U32 R0, R3, R28, RZ ;  /* 0x0000001c03007227 */ /* 0x000fe200078e00ff */
[C---:B------:R-:W-:Y:S02]  /*0db0*/  ISETP.GT.U32.AND P4, PT, R75.reuse, R2, PT ;  /* 0x000000024b00720c */ /* 0x040fe40003f84070 */
[----:B------:R-:W-:Y:S01]  /*0dc0*/  ISETP.GT.U32.AND P1, PT, R75, R4, PT ;  /* 0x000000044b00720c */ /* 0x000fe20003f24070 */
[----:B------:R-:W-:-:S04]  /*0dd0*/  IMAD.HI.U32 R24, R3, R32, RZ ;  /* 0x0000002003187227 */ /* 0x000fc800078e00ff */
[----:B------:R-:W-:Y:S02]  /*0de0*/  IMAD.MOV R26, RZ, RZ, -R5 ;  /* 0x000000ffff1a7224 */ /* 0x000fe400078e0a05 */
[----:B------:R-:W-:Y:S02]  /*0df0*/  IMAD.MOV R25, RZ, RZ, -R0 ;  /* 0x000000ffff197224 */ /* 0x000fe400078e0a00 */
[----:B------:R-:W-:Y:S02]  /*0e00*/  IMAD.MOV R27, RZ, RZ, -R24 ;  /* 0x000000ffff1b7224 */ /* 0x000fe400078e0a18 */
[----:B------:R-:W-:-:S04]  /*0e10*/  IMAD.HI.U32 R0, R3, R34, RZ ;  /* 0x0000002203007227 */ /* 0x000fc800078e00ff */
[----:B------:R-:W-:Y:S01]  /*0e20*/  IMAD R24, R75, R26, R30 ;  /* 0x0000001a4b187224 */ /* 0x000fe200078e021e */
[----:B------:R-:W-:Y:S01]  /*0e30*/  IABS R30, R14 ;  /* 0x0000000e001e7213 */ /* 0x000fe20000000000 */
[----:B------:R-:W-:-:S03]  /*0e40*/  IMAD.HI.U32 R26, R3, R38, RZ ;  /* 0x00000026031a7227 */ /* 0x000fc600078e00ff */
[C---:B------:R-:W-:Y:S01]  /*0e50*/  ISETP.GT.U32.AND P0, PT, R75.reuse, R24, PT ;  /* 0x000000184b00720c */ /* 0x040fe20003f04070 */
[C---:B------:R-:W-:Y:S02]  /*0e60*/  IMAD R5, R75.reuse, R25, R28 ;  /* 0x000000194b057224 */ /* 0x040fe400078e021c */
[----:B------:R-:W-:Y:S02]  /*0e70*/  IMAD.MOV R0, RZ, RZ, -R0 ;  /* 0x000000ffff007224 */ /* 0x000fe400078e0a00 */
[C---:B------:R-:W-:Y:S01]  /*0e80*/  IMAD R25, R75.reuse, R27, R32 ;  /* 0x0000001b4b197224 */ /* 0x040fe200078e0220 */
[----:B------:R-:W-:Y:S01]  /*0e90*/  IABS R32, R15 ;  /* 0x0000000f00207213 */ /* 0x000fe20000000000 */
[----:B------:R-:W-:Y:S01]  /*0ea0*/  IMAD.MOV R27, RZ, RZ, -R26 ;  /* 0x000000ffff1b7224 */ /* 0x000fe200078e0a1a */
[C---:B------:R-:W-:Y:S01]  /*0eb0*/  ISETP.GT.U32.AND P3, PT, R75.reuse, R5, PT ;  /* 0x000000054b00720c */ /* 0x040fe20003f64070 */
[C---:B------:R-:W-:Y:S01]  /*0ec0*/  IMAD R26, R75.reuse, R0, R34 ;  /* 0x000000004b1a7224 */ /* 0x040fe200078e0222 */
[----:B------:R-:W-:Y:S01]  /*0ed0*/  IABS R34, R16 ;  /* 0x0000001000227213 */ /* 0x000fe20000000000 */
[----:B------:R-:W-:Y:S01]  /*0ee0*/  IMAD R27, R75, R27, R38 ;  /* 0x0000001b4b1b7224 */ /* 0x000fe200078e0226 */
[----:B------:R-:W-:Y:S01]  /*0ef0*/  IABS R38, R17 ;  /* 0x0000001100267213 */ /* 0x000fe20000000000 */
[----:B------:R-:W-:Y:S01]  /*0f00*/  IMAD.HI.U32 R0, R3, R30, RZ ;  /* 0x0000001e03007227 */ /* 0x000fe200078e00ff */
[----:B------:R-:W-:-:S02]  /*0f10*/  ISETP.GT.U32.AND P2, PT, R75, R25, PT ;  /* 0x000000194b00720c */ /* 0x000fc40003f44070 */
[----:B------:R-:W-:Y:S01]  /*0f20*/  ISETP.GT.U32.AND P5, PT, R75, R26, PT ;  /* 0x0000001a4b00720c */ /* 0x000fe20003fa4070 */
[----:B------:R-:W-:-:S04]  /*0f30*/  IMAD.HI.U32 R28, R3, R32, RZ ;  /* 0x00000020031c7227 */ /* 0x000fc800078e00ff */
[----:B------:R-:W-:Y:S02]  /*0f40*/  IMAD.MOV R31, RZ, RZ, -R0 ;  /* 0x000000ffff1f7224 */ /* 0x000fe400078e0a00 */
[----:B------:R-:W-:-:S04]  /*0f50*/  IMAD.HI.U32 R29, R3, R34, RZ ;  /* 0x00000022031d7227 */ /* 0x000fc800078e00ff */
[----:B------:R-:W-:-:S04]  /*0f60*/  IMAD.HI.U32 R0, R3, R38, RZ ;  /* 0x0000002603007227 */ /* 0x000fc800078e00ff */
[----:B------:R-:W-:Y:S02]  /*0f70*/  IMAD.MOV R33, RZ, RZ, -R28 ;  /* 0x000000ffff217224 */ /* 0x000fe400078e0a1c */
[----:B------:R-:W-:Y:S02]  /*0f80*/  IMAD R28, R75, R31, R30 ;  /* 0x0000001f4b1c7224 */ /* 0x000fe400078e021e */
[----:B------:R-:W-:-:S04]  /*0f90*/  IMAD.HI.U32 R31, R3, R40, RZ ;  /* 0x00000028031f7227 */ /* 0x000fc800078e00ff */
[----:B------:R-:W-:Y:S02]  /*0fa0*/  IMAD.MOV R35, RZ, RZ, -R29 ;  /* 0x000000ffff237224 */ /* 0x000fe400078e0a1d */
[----:B------:R-:W-:Y:S02]  /*0fb0*/  IMAD.MOV R0, RZ, RZ, -R0 ;  /* 0x000000ffff007224 */ /* 0x000fe400078e0a00 */
[C---:B------:R-:W-:Y:S01]  /*0fc0*/  IMAD R29, R75.reuse, R33, R32 ;  /* 0x000000214b1d7224 */ /* 0x040fe200078e0220 */
[----:B------:R-:W-:Y:S01]  /*0fd0*/  IABS R33, R19 ;  /* 0x0000001300217213 */ /* 0x000fe20000000000 */
[----:B------:R-:W-:Y:S02]  /*0fe0*/  IMAD.MOV R32, RZ, RZ, -R31 ;  /* 0x000000ffff207224 */ /* 0x000fe400078e0a1f */
[----:B------:R-:W-:Y:S01]  /*0ff0*/  IMAD R31, R75, R0, R38 ;  /* 0x000000004b1f7224 */ /* 0x000fe200078e0226 */
[----:B------:R-:W-:Y:S01]  /*1000*/  IABS R0, R21 ;  /* 0x0000001500007213 */ /* 0x000fe20000000000 */
[----:B------:R-:W-:-:S02]  /*1010*/  IMAD.MOV.U32 R38, RZ, RZ, R33 ;  /* 0x000000ffff267224 */ /* 0x000fc400078e0021 */
[----:B------:R-:W-:Y:S02]  /*1020*/  IMAD R32, R75, R32, R40 ;  /* 0x000000204b207224 */ /* 0x000fe400078e0228 */
[----:B------:R-:W-:Y:S02]  /*1030*/  IMAD.MOV.U32 R40, RZ, RZ, R0 ;  /* 0x000000ffff287224 */ /* 0x000fe400078e0000 */
[----:B------:R-:W-:-:S04]  /*1040*/  IMAD.HI.U32 R0, R3, R38, RZ ;  /* 0x0000002603007227 */ /* 0x000fc800078e00ff */
[----:B------:R-:W-:Y:S02]  /*1050*/  IMAD R30, R75, R35, R34 ;  /* 0x000000234b1e7224 */ /* 0x000fe400078e0222 */
        /* <DEDUP_REMOVED lines=12> */
[C---:B------:R-:W-:Y:S01]  /*1120*/  IMAD R35, R75.reuse, R41, R40 ;  /* 0x000000294b237224 */ /* 0x040fe200078e0228 */
[----:B------:R-:W-:Y:S01]  /*1130*/  IABS R40, R57 ;  /* 0x0000003900287213 */ /* 0x000fe20000000000 */
[C---:B------:R-:W-:Y:S01]  /*1140*/  IMAD R38, R75.reuse, R0, R44 ;  /* 0x000000004b267224 */ /* 0x040fe200078e022c */
[----:B------:R-:W-:Y:S01]  /*1150*/  IABS R0, R58 ;  /* 0x0000003a00007213 */ /* 0x000fe20000000000 */
[----:B------:R-:W-:-:S02]  /*1160*/  IMAD R39, R75, R39, R46 ;  /* 0x000000274b277224 */ /* 0x000fc400078e022e */
[----:B------:R-:W-:Y:S02]  /*1170*/  IMAD.MOV.U32 R44, RZ, RZ, R40 ;  /* 0x000000ffff2c7224 */ /* 0x000fe400078e0028 */
[----:B------:R-:W-:Y:S02]  /*1180*/  IMAD.MOV.U32 R46, RZ, RZ, R0 ;  /* 0x000000ffff2e7224 */ /* 0x000fe400078e0000 */
[----:B------:R-:W-:-:S04]  /*1190*/  IMAD.HI.U32 R0, R3, R42, RZ ;  /* 0x0000002a03007227 */ /* 0x000fc800078e00ff */
        /* <DEDUP_REMOVED lines=15> */
[C---:B------:R-:W-:Y:S02]  /*1290*/  IMAD R44, R75.reuse, R44, R50 ;  /* 0x0000002c4b2c7224 */ /* 0x040fe400078e0232 */
[----:B------:R-:W-:Y:S02]  /*12a0*/  IMAD.MOV.U32 R50, RZ, RZ, R0 ;  /* 0x000000ffff327224 */ /* 0x000fe400078e0000 */
[----:B------:R-:W-:Y:S02]  /*12b0*/  IMAD R42, R75, R47, R46 ;  /* 0x0000002f4b2a7224 */ /* 0x000fe400078e022e */
[----:B------:R-:W-:-:S04]  /*12c0*/  IMAD.HI.U32 R0, R3, R48, RZ ;  /* 0x0000003003007227 */ /* 0x000fc800078e00ff */
[----:B------:R-:W-:-:S04]  /*12d0*/  IMAD.HI.U32 R46, R3, R50, RZ ;  /* 0x00000032032e7227 */ /* 0x000fc800078e00ff */
[----:B------:R-:W-:-:S04]  /*12e0*/  IMAD.HI.U32 R45, R3, R52, RZ ;  /* 0x00000034032d7227 */ /* 0x000fc800078e00ff */
[----:B------:R-:W-:Y:S02]  /*12f0*/  IMAD.MOV R47, RZ, RZ, -R0 ;  /* 0x000000ffff2f7224 */ /* 0x000fe400078e0a00 */
[----:B------:R-:W-:Y:S02]  /*1300*/  IMAD.MOV R51, RZ, RZ, -R46 ;  /* 0x000000ffff337224 */ /* 0x000fe400078e0a2e */
[----:B------:R-:W-:-:S04]  /*1310*/  IMAD.HI.U32 R0, R3, R54, RZ ;  /* 0x0000003603007227 */ /* 0x000fc800078e00ff */
[----:B------:R-:W-:Y:S02]  /*1320*/  IMAD.MOV R49, RZ, RZ, -R45 ;  /* 0x000000ffff317224 */ /* 0x000fe400078e0a2d */
[----:B------:R-:W-:Y:S02]  /*1330*/  IMAD R45, R75, R47, R48 ;  /* 0x0000002f4b2d7224 */ /* 0x000fe400078e0230 */
[----:B------:R-:W-:-:S04]  /*1340*/  IMAD.HI.U32 R48, R3, R74, RZ ;  /* 0x0000004a03307227 */ /* 0x000fc800078e00ff */
[C---:B------:R-:W-:Y:S01]  /*1350*/  IMAD R47, R75.reuse, R51, R50 ;  /* 0x000000334b2f7224 */ /* 0x040fe200078e0232 */
[----:B------:R-:W-:Y:S01]  /*1360*/  IABS R50, R70 ;  /* 0x0000004600327213 */ /* 0x000fe20000000000 */
[----:B------:R-:W-:Y:S02]  /*1370*/  IMAD.MOV R0, RZ, RZ, -R0 ;  /* 0x000000ffff007224 */ /* 0x000fe400078e0a00 */
[C---:B------:R-:W-:Y:S01]  /*1380*/  IMAD R46, R75.reuse, R49, R52 ;  /* 0x000000314b2e7224 */ /* 0x040fe200078e0234 */
[----:B------:R-:W-:Y:S01]  /*1390*/  IABS R52, R66 ;  /* 0x0000004200347213 */ /* 0x000fe20000000000 */
[----:B------:R-:W-:Y:S02]  /*13a0*/  IMAD.MOV R49, RZ, RZ, -R48 ;  /* 0x000000ffff317224 */ /* 0x000fe400078e0a30 */
[----:B------:R-:W-:Y:S01]  /*13b0*/  IMAD R48, R75, R0, R54 ;  /* 0x000000004b307224 */ /* 0x000fe200078e0236 */
[----:B------:R-:W-:Y:S01]  /*13c0*/  IABS R0, R67 ;  /* 0x0000004300007213 */ /* 0x000fe20000000000 */
[----:B------:R-:W-:-:S02]  /*13d0*/  IMAD.MOV.U32 R54, RZ, RZ, R50 ;  /* 0x000000ffff367224 */ /* 0x000fc400078e0032 */
[----:B------:R-:W-:Y:S02]  /*13e0*/  @!P3 IMAD.IADD R5, R5, 0x1, -R75 ;  /* 0x000000010505b824 */ /* 0x000fe400078e0a4b */
[----:B------:R-:W-:-:S04]  /*13f0*/  IMAD.HI.U32 R50, R3, R54, RZ ;  /* 0x0000003603327227 */ /* 0x000fc800078e00ff */
[----:B------:R-:W-:Y:S02]  /*1400*/  IMAD.MOV R53, RZ, RZ, -R50 ;  /* 0x000000ffff357224 */ /* 0x000fe400078e0a32 */
[--C-:B------:R-:W-:Y:S01]  /*1410*/  @!P4 IMAD.IADD R2, R2, 0x1, -R75.reuse ;  /* 0x000000010202c824 */ /* 0x100fe200078e0a4b */
[C---:B------:R-:W-:Y:S01]  /*1420*/  ISETP.GT.U32.AND P4, PT, R75.reuse, R28, PT ;  /* 0x0000001c4b00720c */ /* 0x040fe20003f84070 */
[C---:B------:R-:W-:Y:S02]  /*1430*/  IMAD R54, R75.reuse, R53, R54 ;  /* 0x000000354b367224 */ /* 0x040fe400078e0236 */
[--C-:B------:R-:W-:Y:S01]  /*1440*/  @!P1 IMAD.IADD R4, R4, 0x1, -R75.reuse ;  /* 0x0000000104049824 */ /* 0x100fe200078e0a4b */
[C---:B------:R-:W-:Y:S01]  /*1450*/  ISETP.GT.U32.AND P1, PT, R75.reuse, R29, PT ;  /* 0x0000001d4b00720c */ /* 0x040fe20003f24070 */
[--C-:B------:R-:W-:Y:S01]  /*1460*/  @!P0 IMAD.IADD R24, R24, 0x1, -R75.reuse ;  /* 0x0000000118188824 */ /* 0x100fe200078e0a4b */
[----:B------:R-:W-:Y:S01]  /*1470*/  ISETP.GT.U32.AND P6, PT, R75, R54, PT ;  /* 0x000000364b00720c */ /* 0x000fe20003fc4070 */
[--C-:B------:R-:W-:Y:S01]  /*1480*/  @!P2 IMAD.IADD R25, R25, 0x1, -R75.reuse ;  /* 0x000000011919a824 */ /* 0x100fe200078e0a4b */
[C---:B------:R-:W-:Y:S01]  /*1490*/  ISETP.GT.U32.AND P0, PT, R75.reuse, R2, PT ;  /* 0x000000024b00720c */ /* 0x040fe20003f04070 */
[--C-:B------:R-:W-:Y:S01]  /*14a0*/  @!P5 IMAD.IADD R26, R26, 0x1, -R75.reuse ;  /* 0x000000011a1ad824 */ /* 0x100fe200078e0a4b */
[C---:B------:R-:W-:Y:S01]  /*14b0*/  ISETP.GT.U32.AND P2, PT, R75.reuse, R4, PT ;  /* 0x000000044b00720c */ /* 0x040fe20003f44070 */
[C---:B------:R-:W-:Y:S01]  /*14c0*/  IMAD R49, R75.reuse, R49, R74 ;  /* 0x000000314b317224 */ /* 0x040fe200078e024a */
[C---:B------:R-:W-:Y:S01]  /*14d0*/  ISETP.GT.U32.AND P5, PT, R75.reuse, R5, PT ;  /* 0x000000054b00720c */ /* 0x040fe20003fa4070 */
[----:B------:R-:W-:Y:S01]  /*14e0*/  @!P4 IMAD.IADD R28, R28, 0x1, -R75 ;  /* 0x000000011c1cc824 */ /* 0x000fe200078e0a4b */
[----:B------:R-:W-:Y:S01]  /*14f0*/  ISETP.GT.U32.AND P4, PT, R75, R24, PT ;  /* 0x000000184b00720c */ /* 0x000fe20003f84070 */
[----:B------:R-:W-:-:S02]  /*1500*/  IMAD.MOV.U32 R74, RZ, RZ, R0 ;  /* 0x000000ffff4a7224 */ /* 0x000fc400078e0000 */
[--C-:B------:R-:W-:Y:S01]  /*1510*/  @!P1 IMAD.IADD R29, R29, 0x1, -R75.reuse ;  /* 0x000000011d1d9824 */ /* 0x100fe200078e0a4b */
[C---:B------:R-:W-:Y:S01]  /*1520*/  ISETP.GT.U32.AND P1, PT, R75.reuse, R25, PT ;  /* 0x000000194b00720c */ /* 0x040fe20003f24070 */
[--C-:B------:R-:W-:Y:S01]  /*1530*/  @!P6 IMAD.IADD R54, R54, 0x1, -R75.reuse ;  /* 0x000000013636e824 */ /* 0x100fe200078e0a4b */
[C---:B------:R-:W-:Y:S01]  /*1540*/  ISETP.GT.U32.AND P6, PT, R75.reuse, R27, PT ;  /* 0x0000001b4b00720c */ /* 0x040fe20003fc4070 */
[--C-:B------:R-:W-:Y:S02]  /*1550*/  @!P0 IMAD.IADD R2, R2, 0x1, -R75.reuse ;  /* 0x0000000102028824 */ /* 0x100fe400078e0a4b */
[--C-:B------:R-:W-:Y:S01]  /*1560*/  @!P2 IMAD.IADD R4, R4, 0x1, -R75.reuse ;  /* 0x000000010404a824 */ /* 0x100fe200078e0a4b */
[----:B------:R-:W-:Y:S01]  /*1570*/  ISETP.GT.U32.AND P3, PT, R75, R54, PT ;  /* 0x000000364b00720c */ /* 0x000fe20003f64070 */
[--C-:B------:R-:W-:Y:S01]  /*1580*/  @!P5 IMAD.IADD R5, R5, 0x1, -R75.reuse ;  /* 0x000000010505d824 */ /* 0x100fe200078e0a4b */
[C---:B------:R-:W-:Y:S01]  /*1590*/  ISETP.GT.U32.AND P2, PT, R75.reuse, R28, PT ;  /* 0x0000001c4b00720c */ /* 0x040fe20003f44070 */
[----:B------:R-:W-:Y:S01]  /*15a0*/  @!P4 IMAD.IADD R24, R24, 0x1, -R75 ;  /* 0x000000011818c824 */ /* 0x000fe200078e0a4b */
[----:B------:R-:W-:Y:S01]  /*15b0*/  ISETP.GT.U32.AND P5, PT, R75, R30, PT ;  /* 0x0000001e4b00720c */ /* 0x000fe20003fa4070 */
[----:B------:R-:W-:Y:S01]  /*15c0*/  IMAD.HI.U32 R0, R3, R52, RZ ;  /* 0x0000003403007227 */ /* 0x000fe200078e00ff */
[----:B------:R-:W-:-:S03]  /*15d0*/  ISETP.GT.U32.AND P4, PT, R75, R31, PT ;  /* 0x0000001f4b00720c */ /* 0x000fc60003f84070 */
[--C-:B------:R-:W-:Y:S01]  /*15e0*/  @!P6 IMAD.IADD R27, R27, 0x1, -R75.reuse ;  /* 0x000000011b1be824 */ /* 0x100fe200078e0a4b */
[----:B------:R-:W-:Y:S01]  /*15f0*/  ISETP.GT.U32.AND P6, PT, R75, R29, PT ;  /* 0x0000001d4b00720c */ /* 0x000fe20003fc4070 */
[--C-:B------:R-:W-:Y:S01]  /*1600*/  @!P1 IMAD.IADD R25, R25, 0x1, -R75.reuse ;  /* 0x0000000119199824 */ /* 0x100fe200078e0a4b */
[C---:B------:R-:W-:Y:S01]  /*1610*/  ISETP.GT.U32.AND P1, PT, R75.reuse, R32, PT ;  /* 0x000000204b00720c */ /* 0x040fe20003f24070 */
[--C-:B------:R-:W-:Y:S01]  /*1620*/  @!P3 IMAD.IADD R54, R54, 0x1, -R75.reuse ;  /* 0x000000013636b824 */ /* 0x100fe200078e0a4b */
[C---:B------:R-:W-:Y:S01]  /*1630*/  ISETP.GT.U32.AND P3, PT, R75.reuse, R26, PT ;  /* 0x0000001a4b00720c */ /* 0x040fe20003f64070 */
[--C-:B------:R-:W-:Y:S01]  /*1640*/  @!P2 IMAD.IADD R28, R28, 0x1, -R75.reuse ;  /* 0x000000011c1ca824 */ /* 0x100fe200078e0a4b */
[C---:B------:R-:W-:Y:S01]  /*1650*/  ISETP.GT.U32.AND P0, PT, R75.reuse, R27, PT ;  /* 0x0000001b4b00720c */ /* 0x040fe20003f04070 */
[--C-:B------:R-:W-:Y:S01]  /*1660*/  @!P5 IMAD.IADD R30, R30, 0x1, -R75.reuse ;  /* 0x000000011e1ed824 */ /* 0x100fe200078e0a4b */
[----:B------:R-:W-:Y:S01]  /*1670*/  ISETP.GT.U32.AND P2, PT, R75, R35, PT ;  /* 0x000000234b00720c */ /* 0x000fe20003f44070 */
[--C-:B------:R-:W-:Y:S01]  /*1680*/  @!P4 IMAD.IADD R31, R31, 0x1, -R75.reuse ;  /* 0x000000011f1fc824 */ /* 0x100fe200078e0a4b */
[C---:B------:R-:W-:Y:S01]  /*1690*/  ISETP.GT.U32.AND P5, PT, R75.reuse, R39, PT ;  /* 0x000000274b00720c */ /* 0x040fe20003fa4070 */
[----:B------:R-:W-:Y:S01]  /*16a0*/  IMAD.MOV R51, RZ, RZ, -R0 ;  /* 0x000000ffff337224 */ /* 0x000fe200078e0a00 */
[----:B------:R-:W-:Y:S01]  /*16b0*/  ISETP.GT.U32.AND P4, PT, R75, R40, PT ;  /* 0x000000284b00720c */ /* 0x000fe20003f84070 */
[--C-:B------:R-:W-:Y:S01]  /*16c0*/  @!P6 IMAD.IADD R29, R29, 0x1, -R75.reuse ;  /* 0x000000011d1de824 */ /* 0x100fe200078e0a4b */
[C---:B------:R-:W-:Y:S01]  /*16d0*/  ISETP.GT.U32.AND P6, PT, R75.reuse, R38, PT ;  /* 0x000000264b00720c */ /* 0x040fe20003fc4070 */
[--C-:B------:R-:W-:Y:S01]  /*16e0*/  @!P1 IMAD.IADD R32, R32, 0x1, -R75.reuse ;  /* 0x0000000120209824 */ /* 0x100fe200078e0a4b */
[C---:B------:R-:W-:Y:S01]  /*16f0*/  ISETP.GT.U32.AND P1, PT, R75.reuse, R41, PT ;  /* 0x000000294b00720c */ /* 0x040fe20003f24070 */
[--C-:B------:R-:W-:Y:S01]  /*1700*/  @!P3 IMAD.IADD R26, R26, 0x1, -R75.reuse ;  /* 0x000000011a1ab824 */ /* 0x100fe200078e0a4b */
[----:B------:R-:W-:Y:S01]  /*1710*/  ISETP.GT.U32.AND P3, PT, R75, R33, PT ;  /* 0x000000214b00720c */ /* 0x000fe20003f64070 */
[--C-:B------:R-:W-:Y:S01]  /*1720*/  @!P0 IMAD.IADD R27, R27, 0x1, -R75.reuse ;  /* 0x000000011b1b8824 */ /* 0x100fe200078e0a4b */
[----:B------:R-:W-:Y:S01]  /*1730*/  ISETP.GT.U32.AND P0, PT, R75, R34, PT ;  /* 0x000000224b00720c */ /* 0x000fe20003f04070 */
[--C-:B------:R-:W-:Y:S01]  /*1740*/  @!P2 IMAD.IADD R35, R35, 0x1, -R75.reuse ;  /* 0x000000012323a824 */ /* 0x100fe200078e0a4b */
[----:B------:R-:W-:Y:S01]  /*1750*/  ISETP.GT.U32.AND P2, PT, R75, R44, PT ;  /* 0x0000002c4b00720c */ /* 0x000fe20003f44070 */
[--C-:B------:R-:W-:Y:S01]  /*1760*/  @!P5 IMAD.IADD R39, R39, 0x1, -R75.reuse ;  /* 0x000000012727d824 */ /* 0x100fe200078e0a4b */
[C---:B------:R-:W-:Y:S01]  /*1770*/  ISETP.GT.U32.AND P5, PT, R75.reuse, R31, PT ;  /* 0x0000001f4b00720c */ /* 0x040fe20003fa4070 */
[--C-:B------:R-:W-:Y:S01]  /*1780*/  @!P4 IMAD.IADD R40, R40, 0x1, -R75.reuse ;  /* 0x000000012828c824 */ /* 0x100fe200078e0a4b */
[C---:B------:R-:W-:Y:S01]  /*1790*/  ISETP.GT.U32.AND P4, PT, R75.reuse, R32, PT ;  /* 0x000000204b00720c */ /* 0x040fe20003f84070 */
[--C-:B------:R-:W-:Y:S01]  /*17a0*/  @!P6 IMAD.IADD R38, R38, 0x1, -R75.reuse ;  /* 0x000000012626e824 */ /* 0x100fe200078e0a4b */
[----:B------:R-:W-:Y:S01]  /*17b0*/  ISETP.GT.U32.AND P6, PT, R75, R30, PT ;  /* 0x0000001e4b00720c */ /* 0x000fe20003fc4070 */
[----:B------:R-:W-:-:S02]  /*17c0*/  @!P1 IMAD.IADD R41, R41, 0x1, -R75 ;  /* 0x0000000129299824 */ /* 0x000fc400078e0a4b */
[--C-:B------:R-:W-:Y:S01]  /*17d0*/  @!P3 IMAD.IADD R33, R33, 0x1, -R75.reuse ;  /* 0x000000012121b824 */ /* 0x100fe200078e0a4b */
[C---:B------:R-:W-:Y:S01]  /*17e0*/  ISETP.GT.U32.AND P3, PT, R75.reuse, R42, PT ;  /* 0x0000002a4b00720c */ /* 0x040fe20003f64070 */
[--C-:B------:R-:W-:Y:S01]  /*17f0*/  @!P0 IMAD.IADD R34, R34, 0x1, -R75.reuse ;  /* 0x0000000122228824 */ /* 0x100fe200078e0a4b */
[C---:B------:R-:W-:Y:S01]  /*1800*/  ISETP.GT.U32.AND P0, PT, R75.reuse, R43, PT ;  /* 0x0000002b4b00720c */ /* 0x040fe20003f04070 */
[----:B------:R-:W-:Y:S01]  /*1810*/  @!P2 IMAD.IADD R44, R44, 0x1, -R75 ;  /* 0x000000012c2ca824 */ /* 0x000fe200078e0a4b */
[----:B------:R-:W-:Y:S01]  /*1820*/  ISETP.GT.U32.AND P1, PT, R75, R33, PT ;  /* 0x000000214b00720c */ /* 0x000fe20003f24070 */
[----:B------:R-:W-:Y:S01]  /*1830*/  IMAD.HI.U32 R0, R3, R76, RZ ;  /* 0x0000004c03007227 */ /* 0x000fe200078e00ff */
[----:B------:R-:W-:-:S03]  /*1840*/  ISETP.GT.U32.AND P2, PT, R75, R38, PT ;  /* 0x000000264b00720c */ /* 0x000fc60003f44070 */
[----:B------:R-:W-:Y:S01]  /*1850*/  @!P6 IMAD.IADD R30, R30, 0x1, -R75 ;  /* 0x000000011e1ee824 */ /* 0x000fe200078e0a4b */
[----:B------:R-:W-:Y:S01]  /*1860*/  ISETP.GT.U32.AND P6, PT, R75, R39, PT ;  /* 0x000000274b00720c */ /* 0x000fe20003fc4070 */
[----:B------:R-:W-:-:S04]  /*1870*/  IMAD.HI.U32 R50, R3, R74, RZ ;  /* 0x0000004a03327227 */ /* 0x000fc800078e00ff */
[--C-:B------:R-:W-:Y:S01]  /*1880*/  @!P3 IMAD.IADD R42, R42, 0x1, -R75.reuse ;  /* 0x000000012a2ab824 */ /* 0x100fe200078e0a4b */
[----:B------:R-:W-:Y:S01]  /*1890*/  ISETP.GT.U32.AND P3, PT, R75, R34, PT ;  /* 0x000000224b00720c */ /* 0x000fe20003f64070 */
[--C-:B------:R-:W-:Y:S01]  /*18a0*/  @!P0 IMAD.IADD R43, R43, 0x1, -R75.reuse ;  /* 0x000000012b2b8824 */ /* 0x100fe200078e0a4b */
[----:B------:R-:W-:Y:S01]  /*18b0*/  ISETP.GT.U32.AND P0, PT, R75, R35, PT ;  /* 0x000000234b00720c */ /* 0x000fe20003f04070 */
[----:B------:R-:W-:Y:S01]  /*18c0*/  @!P5 IMAD.IADD R31, R31, 0x1, -R75 ;  /* 0x000000011f1fd824 */ /* 0x000fe200078e0a4b */
[C---:B------:R-:W-:Y:S01]  /*18d0*/  ISETP.GT.U32.AND P5, PT, R75.reuse, R40, PT ;  /* 0x000000284b00720c */ /* 0x040fe20003fa4070 */
[----:B------:R-:W-:Y:S02]  /*18e0*/  IMAD.MOV R0, RZ, RZ, -R0 ;  /* 0x000000ffff007224 */ /* 0x000fe400078e0a00 */
[----:B------:R-:W-:Y:S02]  /*18f0*/  IMAD.MOV R53, RZ, RZ, -R50 ;  /* 0x000000ffff357224 */ /* 0x000fe400078e0a32 */
[----:B------:R-:W-:-:S02]  /*1900*/  IMAD R50, R75, R51, R52 ;  /* 0x000000334b327224 */ /* 0x000fc400078e0234 */
[C---:B------:R-:W-:Y:S01]  /*1910*/  IMAD R52, R75.reuse, R0, R76 ;  /* 0x000000004b347224 */ /* 0x040fe200078e024c */
[----:B------:R-:W-:Y:S01]  /*1920*/  IABS R0, R6 ;  /* 0x0000000600007213 */ /* 0x000fe20000000000 */
[--C-:B------:R-:W-:Y:S01]  /*1930*/  @!P3 IMAD.IADD R34, R34, 0x1, -R75.reuse ;  /* 0x000000012222b824 */ /* 0x100fe200078e0a4b */
[----:B------:R-:W-:Y:S01]  /*1940*/  ISETP.GT.U32.AND P3, PT, R75, R43, PT ;  /* 0x0000002b4b00720c */ /* 0x000fe20003f64070 */
[--C-:B------:R-:W-:Y:S01]  /*1950*/  @!P0 IMAD.IADD R35, R35, 0x1, -R75.reuse ;  /* 0x0000000123238824 */ /* 0x100fe200078e0a4b */
[C---:B------:R-:W-:Y:S01]  /*1960*/  ISETP.GT.U32.AND P0, PT, R75.reuse, R44, PT ;  /* 0x0000002c4b00720c */ /* 0x040fe20003f04070 */
[--C-:B------:R-:W-:Y:S01]  /*1970*/  @!P4 IMAD.IADD R32, R32, 0x1, -R75.reuse ;  /* 0x000000012020c824 */ /* 0x100fe200078e0a4b */
[----:B------:R-:W-:Y:S01]  /*1980*/  ISETP.GT.U32.AND P4, PT, R75, R42, PT ;  /* 0x0000002a4b00720c */ /* 0x000fe20003f84070 */
[--C-:B------:R-:W-:Y:S01]  /*1990*/  @!P1 IMAD.IADD R33, R33, 0x1, -R75.reuse ;  /* 0x0000000121219824 */ /* 0x100fe200078e0a4b */
[C---:B------:R-:W-:Y:S01]  /*19a0*/  ISETP.GT.U32.AND P1, PT, R75.reuse, R41, PT ;  /* 0x000000294b00720c */ /* 0x040fe20003f24070 */
[--C-:B------:R-:W-:Y:S01]  /*19b0*/  @!P2 IMAD.IADD R38, R38, 0x1, -R75.reuse ;  /* 0x000000012626a824 */ /* 0x100fe200078e0a4b */
[----:B------:R-:W-:Y:S01]  /*19c0*/  ISETP.GT.U32.AND P2, PT, R75, R45, PT ;  /* 0x0000002d4b00720c */ /* 0x000fe20003f44070 */
[----:B------:R-:W-:Y:S01]  /*19d0*/  @!P6 IMAD.IADD R39, R39, 0x1, -R75 ;  /* 0x000000012727e824 */ /* 0x000fe200078e0a4b */
[----:B------:R-:W-:Y:S01]  /*19e0*/  ISETP.GT.U32.AND P6, PT, R75, R46, PT ;  /* 0x0000002e4b00720c */ /* 0x000fe20003fc4070 */
[----:B------:R-:W-:Y:S01]  /*19f0*/  IMAD.HI.U32 R55, R55, R0, RZ ;  /* 0x0000000037377227 */ /* 0x000fe200078e00ff */
[----:B------:R-:W-:-:S03]  /*1a00*/  LOP3.LUT R76, R71, 0x26, RZ, 0xfc, !PT ;  /* 0x00000026474c7812 */ /* 0x000fc600078efcff */
[--C-:B------:R-:W-:Y:S01]  /*1a10*/  @!P5 IMAD.IADD R40, R40, 0x1, -R75.reuse ;  /* 0x000000012828d824 */ /* 0x100fe200078e0a4b */
[----:B------:R-:W-:Y:S01]  /*1a20*/  ISETP.GT.U32.AND P5, PT, R75, R47, PT ;  /* 0x0000002f4b00720c */ /* 0x000fe20003fa4070 */
[----:B------:R-:W-:Y:S01]  /*1a30*/  @!P3 IMAD.IADD R43, R43, 0x1, -R75 ;  /* 0x000000012b2bb824 */ /* 0x000fe200078e0a4b */
[C---:B------:R-:W-:Y:S01]  /*1a40*/  ISETP.GT.U32.AND P3, PT, R75.reuse, R50, PT ;  /* 0x000000324b00720c */ /* 0x040fe20003f64070 */
[----:B------:R-:W-:Y:S02]  /*1a50*/  IMAD.MOV R55, RZ, RZ, -R55 ;  /* 0x000000ffff377224 */ /* 0x000fe400078e0a37 */
[----:B------:R-:W-:Y:S01]  /*1a60*/  IMAD R51, R75, R53, R74 ;  /* 0x000000354b337224 */ /* 0x000fe200078e024a */
[----:B------:R-:W-:Y:S01]  /*1a70*/  LOP3.LUT R74, R71, 0x22, RZ, 0xfc, !PT ;  /* 0x00000022474a7812 */ /* 0x000fe200078efcff */
[----:B------:R-:W-:Y:S02]  /*1a80*/  IMAD R55, R80, R55, R0 ;  /* 0x0000003750377224 */ /* 0x000fe400078e0200 */
[--C-:B------:R-:W-:Y:S01]  /*1a90*/  @!P0 IMAD.IADD R44, R44, 0x1, -R75.reuse ;  /* 0x000000012c2c8824 */ /* 0x100fe200078e0a4b */
[----:B------:R-:W-:Y:S01]  /*1aa0*/  ISETP.GT.U32.AND P0, PT, R75, R51, PT ;  /* 0x000000334b00720c */ /* 0x000fe20003f04070 */
[--C-:B------:R-:W-:Y:S01]  /*1ab0*/  @!P1 IMAD.IADD R41, R41, 0x1, -R75.reuse ;  /* 0x0000000129299824 */ /* 0x100fe200078e0a4b */
[C---:B------:R-:W-:Y:S01]  /*1ac0*/  ISETP.GT.U32.AND P1, PT, R75.reuse, R48, PT ;  /* 0x000000304b00720c */ /* 0x040fe20003f24070 */
[--C-:B------:R-:W-:Y:S01]  /*1ad0*/  @!P4 IMAD.IADD R42, R42, 0x1, -R75.reuse ;  /* 0x000000012a2ac824 */ /* 0x100fe200078e0a4b */
[----:B------:R-:W-:Y:S01]  /*1ae0*/  ISETP.GT.U32.AND P4, PT, R75, R49, PT ;  /* 0x000000314b00720c */ /* 0x000fe20003f84070 */
[--C-:B------:R-:W-:Y:S01]  /*1af0*/  @!P2 IMAD.IADD R45, R45, 0x1, -R75.reuse ;  /* 0x000000012d2da824 */ /* 0x100fe200078e0a4b */
[----:B------:R-:W-:Y:S01]  /*1b00*/  ISETP.GT.U32.AND P2, PT, R75, R52, PT ;  /* 0x000000344b00720c */ /* 0x000fe20003f44070 */
[----:B------:R-:W-:Y:S01]  /*1b10*/  @!P6 IMAD.IADD R46, R46, 0x1, -R75 ;  /* 0x000000012e2ee824 */ /* 0x000fe200078e0a4b */
[----:B------:R-:W-:Y:S01]  /*1b20*/  ISETP.GT.U32.AND P6, PT, R80, R55, PT ;  /* 0x000000375000720c */ /* 0x000fe20003fc4070 */
[----:B------:R-:W-:-:S04]  /*1b30*/  IMAD.HI.U32 R3, R3, R78, RZ ;  /* 0x0000004e03037227 */ /* 0x000fc800078e00ff */
[--C-:B------:R-:W-:Y:S01]  /*1b40*/  @!P5 IMAD.IADD R47, R47, 0x1, -R75.reuse ;  /* 0x000000012f2fd824 */ /* 0x100fe200078e0a4b */
[C---:B------:R-:W-:Y:S01]  /*1b50*/  ISETP.GT.U32.AND P5, PT, R75.reuse, R45, PT ;  /* 0x0000002d4b00720c */ /* 0x040fe20003fa4070 */
[----:B------:R-:W-:Y:S01]  /*1b60*/  @!P3 IMAD.IADD R50, R50, 0x1, -R75 ;  /* 0x000000013232b824 */ /* 0x000fe200078e0a4b */
[----:B------:R-:W-:Y:S01]  /*1b70*/  ISETP.GT.U32.AND P3, PT, R75, R46, PT ;  /* 0x0000002e4b00720c */ /* 0x000fe20003f64070 */
[----:B------:R-:W-:Y:S02]  /*1b80*/  IMAD.MOV R3, RZ, RZ, -R3 ;  /* 0x000000ffff037224 */ /* 0x000fe400078e0a03 */
[--C-:B------:R-:W-:Y:S01]  /*1b90*/  @!P0 IMAD.IADD R51, R51, 0x1, -R75.reuse ;  /* 0x0000000133338824 */ /* 0x100fe200078e0a4b */
[C---:B------:R-:W-:Y:S01]  /*1ba0*/  ISETP.GT.U32.AND P0, PT, R75.reuse, R47, PT ;  /* 0x0000002f4b00720c */ /* 0x040fe20003f04070 */
[----:B------:R-:W-:Y:S01]  /*1bb0*/  IMAD R53, R75, R3, R78 ;  /* 0x000000034b357224 */ /* 0x000fe200078e024e */
[----:B------:R-:W-:Y:S01]  /*1bc0*/  SHF.R.S32.HI R3, RZ, 0x1f, R174 ;  /* 0x0000001fff037819 */ /* 0x000fe200000114ae */
[--C-:B------:R-:W-:Y:S01]  /*1bd0*/  @!P1 IMAD.IADD R48, R48, 0x1, -R75.reuse ;  /* 0x0000000130309824 */ /* 0x100fe200078e0a4b */
[----:B------:R-:W-:Y:S01]  /*1be0*/  ISETP.GE.AND P1, PT, R6, RZ, PT ;  /* 0x000000ff0600720c */ /* 0x000fe20003f26270 */
[--C-:B------:R-:W-:Y:S01]  /*1bf0*/  @!P4 IMAD.IADD R49, R49, 0x1, -R75.reuse ;  /* 0x000000013131c824 */ /* 0x100fe200078e0a4b */
[----:B------:R-:W-:Y:S01]  /*1c00*/  ISETP.GT.U32.AND P4, PT, R75, R53, PT ;  /* 0x000000354b00720c */ /* 0x000fe20003f84070 */
[--C-:B------:R-:W-:Y:S01]  /*1c10*/  @!P6 IMAD.IADD R55, R55, 0x1, -R80.reuse ;  /* 0x000000013737e824 */ /* 0x100fe200078e0a50 */
[----:B------:R-:W-:Y:S01]  /*1c20*/  LEA.HI R174, R3, R174, RZ, 0x6 ;  /* 0x000000ae03ae7211 */ /* 0x000fe200078f30ff */
        /* <DEDUP_REMOVED lines=8> */
[----:B------:R-:W-:Y:S01]  /*1cb0*/  IMAD.SHL.U32 R0, R72, 0x2, RZ ;  /* 0x0000000248007824 */ /* 0x000fe200078e00ff */
[----:B------:R-:W-:Y:S01]  /*1cc0*/  ISETP.GT.U32.AND P6, PT, R75, R49, PT ;  /* 0x000000314b00720c */ /* 0x000fe20003fc4070 */
[--C-:B------:R-:W-:Y:S01]  /*1cd0*/  @!P4 IMAD.IADD R53, R53, 0x1, -R75.reuse ;  /* 0x000000013535c824 */ /* 0x100fe200078e0a4b */
[----:B------:R-:W-:Y:S01]  /*1ce0*/  ISETP.GT.U32.AND P4, PT, R75, R52, PT ;  /* 0x000000344b00720c */ /* 0x000fe20003f84070 */
[-C--:B------:R-:W-:Y:S01]  /*1cf0*/  IMAD R95, R95, R112.reuse, RZ ;  /* 0x000000705f5f7224 */ /* 0x080fe200078e02ff */
[----:B------:R-:W-:Y:S01]  /*1d00*/  LOP3.LUT R3, RZ, R37, RZ, 0x33, !PT ;  /* 0x00000025ff037212 */ /* 0x000fe200078e33ff */
[--C-:B------:R-:W-:Y:S01]  /*1d10*/  @!P2 IMAD.IADD R48, R48, 0x1, -R75.reuse ;  /* 0x000000013030a824 */ /* 0x100fe200078e0a4b */
[----:B------:R-:W-:Y:S01]  /*1d20*/  ISETP.GT.U32.AND P2, PT, R75, R53, PT ;  /* 0x000000354b00720c */ /* 0x000fe20003f44070 */
[----:B------:R-:W-:Y:S01]  /*1d30*/  @!P5 IMAD.IADD R55, R55, 0x1, -R80 ;  /* 0x000000013737d824 */ /* 0x000fe200078e0a50 */
[----:B------:R-:W-:Y:S01]  /*1d40*/  ISETP.GE.AND P5, PT, R7, RZ, PT ;  /* 0x000000ff0700720c */ /* 0x000fe20003fa6270 */
[--C-:B------:R-:W-:Y:S01]  /*1d50*/  @!P3 IMAD.IADD R50, R50, 0x1, -R75.reuse ;  /* 0x000000013232b824 */ /* 0x100fe200078e0a4b */
[----:B------:R-:W-:Y:S01]  /*1d60*/  ISETP.GE.AND P3, PT, R8, RZ, PT ;  /* 0x000000ff0800720c */ /* 0x000fe20003f66270 */
[----:B------:R-:W-:Y:S01]  /*1d70*/  @!P0 IMAD.IADD R51, R51, 0x1, -R75 ;  /* 0x0000000133338824 */ /* 0x000fe200078e0a4b */
[----:B------:R-:W-:Y:S01]  /*1d80*/  ISETP.GE.AND P0, PT, R9, RZ, PT ;  /* 0x000000ff0900720c */ /* 0x000fe20003f06270 */
[----:B------:R-:W-:Y:S01]  /*1d90*/  @!P1 IMAD.MOV R55, RZ, RZ, -R55 ;  /* 0x000000ffff379224 */ /* 0x000fe200078e0a37 */
[----:B------:R-:W-:Y:S01]  /*1da0*/  ISETP.GE.AND P1, PT, R12, RZ, PT ;  /* 0x000000ff0c00720c */ /* 0x000fe20003f26270 */
[--C-:B------:R-:W-:Y:S01]  /*1db0*/  @!P4 IMAD.IADD R52, R52, 0x1, -R75.reuse ;  /* 0x000000013434c824 */ /* 0x100fe200078e0a4b */
[----:B------:R-:W-:Y:S01]  /*1dc0*/  ISETP.GE.AND P4, PT, R10, RZ, PT ;  /* 0x000000ff0a00720c */ /* 0x000fe20003f86270 */
[--C-:B------:R-:W-:Y:S01]  /*1dd0*/  @!P6 IMAD.IADD R49, R49, 0x1, -R75.reuse ;  /* 0x000000013131e824 */ /* 0x100fe200078e0a4b */
[----:B------:R-:W-:Y:S01]  /*1de0*/  ISETP.NE.AND P6, PT, R36, RZ, PT ;  /* 0x000000ff2400720c */ /* 0x000fe20003fc5270 */
[----:B------:R-:W-:Y:S01]  /*1df0*/  @!P2 IMAD.IADD R53, R53, 0x1, -R75 ;  /* 0x000000013535a824 */ /* 0x000fe200078e0a4b */
[----:B------:R-:W-:Y:S01]  /*1e00*/  ISETP.GE.AND P2, PT, R11, RZ, PT ;  /* 0x000000ff0b00720c */ /* 0x000fe20003f46270 */
[----:B------:R-:W-:Y:S01]  /*1e10*/  @!P5 IMAD.MOV R2, RZ, RZ, -R2 ;  /* 0x000000ffff02d224 */ /* 0x000fe200078e0a02 */
        /* <DEDUP_REMOVED lines=9> */
[----:B------:R-:W-:Y:S01]  /*1eb0*/  IMAD R96, R96, R112, RZ ;  /* 0x0000007060607224 */ /* 0x000fe200078e02ff */
[----:B------:R-:W-:Y:S01]  /*1ec0*/  @!P6 LOP3.LUT R55, RZ, R36, RZ, 0x33, !PT ;  /* 0x00000024ff37e212 */ /* 0x000fe200078e33ff */
        /* <DEDUP_REMOVED lines=12> */
[----:B------:R-:W-:Y:S01]  /*1f90*/  IMAD R55, R55, UR4, RZ ;  /* 0x0000000437377c24 */ /* 0x000fe2000f8e02ff */
[----:B------:R-:W-:Y:S01]  /*1fa0*/  ULDC UR4, c[0x0][0x240] ;  /* 0x0000900000047ab9 */ /* 0x000fe20000000800 */
        /* <DEDUP_REMOVED lines=12> */
[-C--:B------:R-:W-:Y:S01]  /*2070*/  IMAD R97, R97, R112.reuse, RZ ;  /* 0x0000007061617224 */ /* 0x080fe200078e02ff */
[----:B------:R-:W-:Y:S01]  /*2080*/  LOP3.LUT R0, R73, 0x7e, R0, 0x78, !PT ;  /* 0x0000007e49007812 */ /* 0x000fe200078e7800 */
        /* <DEDUP_REMOVED lines=13> */
[----:B------:R-:W-:Y:S01]  /*2160*/  LOP3.LUT R73, R71, 0x20, RZ, 0xfc, !PT ;  /* 0x0000002047497812 */ /* 0x000fe200078efcff */
[----:B------:R-:W-:Y:S01]  /*2170*/  @!P2 IMAD.MOV R45, RZ, RZ, -R45 ;  /* 0x000000ffff2da224 */ /* 0x000fe200078e0a2d */
[----:B------:R-:W-:Y:S01]  /*2180*/  ISETP.GE.AND P2, PT, R67, RZ, PT ;  /* 0x000000ff4300720c */ /* 0x000fe20003f46270 */
[----:B------:R-:W-:Y:S01]  /*2190*/  @!P5 IMAD.MOV R47, RZ, RZ, -R47 ;  /* 0x000000ffff2fd224 */ /* 0x000fe200078e0a2f */
[----:B------:R-:W-:Y:S01]  /*21a0*/  ISETP.GE.AND P5, PT, R69, RZ, PT ;  /* 0x000000ff4500720c */ /* 0x000fe20003fa6270 */
[----:B------:R-:W-:Y:S01]  /*21b0*/  @!P3 IMAD.MOV R48, RZ, RZ, -R48 ;  /* 0x000000ffff30b224 */ /* 0x000fe200078e0a30 */
[----:B------:R-:W-:Y:S01]  /*21c0*/  ISETP.GE.AND P3, PT, R70, RZ, PT ;  /* 0x000000ff4600720c */ /* 0x000fe20003f66270 */
[----:B------:R-:W-:Y:S01]  /*21d0*/  @!P0 IMAD.MOV R49, RZ, RZ, -R49 ;  /* 0x000000ffff318224 */ /* 0x000fe200078e0a31 */
[----:B------:R-:W-:Y:S01]  /*21e0*/  ISETP.NE.AND P0, PT, R37, RZ, PT ;  /* 0x000000ff2500720c */ /* 0x000fe20003f05270 */
[----:B------:R-:W-:Y:S01]  /*21f0*/  @!P1 IMAD.MOV R52, RZ, RZ, -R52 ;  /* 0x000000ffff349224 */ /* 0x000fe200078e0a34 */
[----:B------:R-:W-:Y:S01]  /*2200*/  LEA R110, P1, R55, UR6, 0x1 ;  /* 0x00000006376e7c11 */ /* 0x000fe2000f8208ff */
[----:B------:R-:W-:Y:S01]  /*2210*/  @!P4 IMAD.MOV R50, RZ, RZ, -R50 ;  /* 0x000000ffff32c224 */ /* 0x000fe200078e0a32 */
[----:B------:R-:W-:Y:S01]  /*2220*/  SEL R2, R3, R2, !P0 ;  /* 0x0000000203027207 */ /* 0x000fe20004000000 */
[----:B------:R-:W-:Y:S01]  /*2230*/  IMAD R99, R99, R112, RZ ;  /* 0x0000007063637224 */ /* 0x000fe200078e02ff */
[C---:B------:R-:W-:Y:S01]  /*2240*/  SEL R4, R3.reuse, R4, !P0 ;  /* 0x0000000403047207 */ /* 0x040fe20004000000 */
[----:B------:R-:W-:Y:S01]  /*2250*/  @!P2 IMAD.MOV R51, RZ, RZ, -R51 ;  /* 0x000000ffff33a224 */ /* 0x000fe200078e0a33 */
[C---:B------:R-:W-:Y:S01]  /*2260*/  SEL R5, R3.reuse, R5, !P0 ;  /* 0x0000000503057207 */ /* 0x040fe20004000000 */
[----:B------:R-:W-:Y:S01]  /*2270*/  @!P5 IMAD.MOV R53, RZ, RZ, -R53 ;  /* 0x000000ffff35d224 */ /* 0x000fe200078e0a35 */
[C---:B------:R-:W-:Y:S01]  /*2280*/  SEL R24, R3.reuse, R24, !P0 ;  /* 0x0000001803187207 */ /* 0x040fe20004000000 */
[----:B------:R-:W-:Y:S01]  /*2290*/  @!P3 IMAD.MOV R54, RZ, RZ, -R54 ;  /* 0x000000ffff36b224 */ /* 0x000fe200078e0a36 */
[C---:B------:R-:W-:Y:S01]  /*22a0*/  SEL R25, R3.reuse, R25, !P0 ;  /* 0x0000001903197207 */ /* 0x040fe20004000000 */
[----:B------:R-:W-:Y:S01]  /*22b0*/  IMAD R36, R2, UR4, RZ ;  /* 0x0000000402247c24 */ /* 0x000fe2000f8e02ff */
[C---:B------:R-:W-:Y:S01]  /*22c0*/  SEL R26, R3.reuse, R26, !P0 ;  /* 0x0000001a031a7207 */ /* 0x040fe20004000000 */
[----:B------:R-:W-:Y:S01]  /*22d0*/  IMAD R37, R4, UR4, RZ ;  /* 0x0000000404257c24 */ /* 0x000fe2000f8e02ff */
[----:B------:R-:W-:Y:S01]  /*22e0*/  SEL R27, R3, R27, !P0 ;  /* 0x0000001b031b7207 */ /* 0x000fe20004000000 */
        /* <DEDUP_REMOVED lines=49> */
[----:B------:R-:W-:Y:S01]  /*2600*/  LEA.HI.X.SX32 R111, R55, UR7, 0x1, P1 ;  /* 0x00000007376f7c11 */ /* 0x000fe200088f0eff */
[----:B------:R-:W-:Y:S01]  /*2610*/  ULDC.64 UR6, c[0x0][0x218] ;  /* 0x0000860000067ab9 */ /* 0x000fe20000000a00 */
[----:B------:R-:W-:Y:S01]  /*2620*/  SEL R3, R3, R54, !P0 ;  /* 0x0000003603037207 */ /* 0x000fe20004000000 */
[----:B------:R-:W-:Y:S01]  /*2630*/  IMAD R50, R50, UR4, RZ ;  /* 0x0000000432327c24 */ /* 0x000fe2000f8e02ff */
[----:B------:R-:W-:Y:S01]  /*2640*/  LEA R4, P4, R36, UR6, 0x1 ;  /* 0x0000000624047c11 */ /* 0x000fe2000f8808ff */
[----:B------:R-:W-:Y:S01]  /*2650*/  IMAD R51, R51, UR4, RZ ;  /* 0x0000000433337c24 */ /* 0x000fe2000f8e02ff */
[----:B------:R-:W-:Y:S01]  /*2660*/  LEA R2, P3, R37, UR6, 0x1 ;  /* 0x0000000625027c11 */ /* 0x000fe2000f8608ff */
[----:B------:R-:W-:Y:S01]  /*2670*/  IMAD R192, R3, UR4, RZ ;  /* 0x0000000403c07c24 */ /* 0x000fe2000f8e02ff */
[----:B------:R-:W-:Y:S01]  /*2680*/  LEA R172, P2, R173, UR6, 0x1 ;  /* 0x00000006adac7c11 */ /* 0x000fe2000f8408ff */
[----:B------:R-:W-:Y:S01]  /*2690*/  IMAD R52, R52, UR4, RZ ;  /* 0x0000000434347c24 */ /* 0x000fe2000f8e02ff */
[----:B------:R-:W-:Y:S01]  /*26a0*/  LEA R170, P1, R24, UR6, 0x1 ;  /* 0x0000000618aa7c11 */ /* 0x000fe2000f8208ff */
[----:B------:R-:W-:Y:S01]  /*26b0*/  IMAD R53, R53, UR4, RZ ;  /* 0x0000000435357c24 */ /* 0x000fe2000f8e02ff */
[----:B------:R-:W-:Y:S01]  /*26c0*/  LEA.HI.X.SX32 R5, R36, UR7, 0x1, P4 ;  /* 0x0000000724057c11 */ /* 0x000fe2000a0f0eff */
[----:B------:R-:W-:Y:S01]  /*26d0*/  UMOV UR4, URZ ;  /* 0x0000003f00047c82 */ /* 0x000fe20008000000 */
[----:B------:R-:W-:Y:S01]  /*26e0*/  LEA.HI.X.SX32 R3, R37, UR7, 0x1, P3 ;  /* 0x0000000725037c11 */ /* 0x000fe200098f0eff */
[----:B------:R-:W-:Y:S01]  /*26f0*/  UIADD3.X UR9, UR4, 0x40000040, URZ, UP0, !UPT ;  /* 0x4000004004097890 */ /* 0x000fe200087fe43f */
[----:B------:R-:W-:-:S02]  /*2700*/  LEA.HI.X.SX32 R173, R173, UR7, 0x1, P2 ;  /* 0x00000007adad7c11 */ /* 0x000fc400090f0eff */
[----:B------:R-:W-:Y:S02]  /*2710*/  CS2R R36, SRZ ;  /* 0x0000000000247805 */ /* 0x000fe4000001ff00 */
[----:B------:R-:W-:Y:S02]  /*2720*/  LEA.HI.X.SX32 R171, R24, UR7, 0x1, P1 ;  /* 0x0000000718ab7c11 */ /* 0x000fe400088f0eff */
[----:B------:R-:W-:Y:S02]  /*2730*/  CS2R R54, SRZ ;  /* 0x0000000000367805 */ /* 0x000fe4000001ff00 */
[----:B------:R-:W-:Y:S01]  /*2740*/  LEA R168, P0, R25, UR6, 0x1 ;  /* 0x0000000619a87c11 */ /* 0x000fe2000f8008ff */
[-C--:B------:R-:W-:Y:S01]  /*2750*/  IMAD R100, R100, R112.reuse, RZ ;  /* 0x0000007064647224 */ /* 0x080fe200078e02ff */
        /* <DEDUP_REMOVED lines=9> */
[----:B------:R-:W-:Y:S01]  /*27f0*/  IMAD R105, R105, R112, RZ ;  /* 0x0000007069697224 */ /* 0x000fe200078e02ff */
[----:B------:R-:W-:Y:S01]  /*2800*/  LEA R156, P1, R31, UR6, 0x1 ;  /* 0x000000061f9c7c11 */ /* 0x000fe2000f8208ff */
[----:B------:R-:W-:Y:S01]  /*2810*/  IMAD.SHL.U32 R106, R112, 0x40, RZ ;  /* 0x00000040706a7824 */ /* 0x000fe200078e00ff */
[----:B------:R-:W-:-:S02]  /*2820*/  LEA.HI.X.SX32 R169, R25, UR7, 0x1, P0 ;  /* 0x0000000719a97c11 */ /* 0x000fc400080f0eff */
[----:B------:R-:W-:Y:S02]  /*2830*/  CS2R R24, SRZ ;  /* 0x0000000000187805 */ /* 0x000fe4000001ff00 */
[----:B------:R-:W-:Y:S01]  /*2840*/  LEA.HI.X.SX32 R167, R26, UR7, 0x1, P6 ;  /* 0x000000071aa77c11 */ /* 0x000fe2000b0f0eff */
[-C--:B------:R-:W-:Y:S01]  /*2850*/  IMAD R107, R71, R112.reuse, RZ ;  /* 0x00000070476b7224 */ /* 0x080fe200078e02ff */
[----:B------:R-:W-:Y:S02]  /*2860*/  LEA.HI.X.SX32 R165, R27, UR7, 0x1, P5 ;  /* 0x000000071ba57c11 */ /* 0x000fe4000a8f0eff */
[----:B------:R-:W-:Y:S02]  /*2870*/  CS2R R26, SRZ ;  /* 0x00000000001a7805 */ /* 0x000fe4000001ff00 */
[----:B------:R-:W-:Y:S01]  /*2880*/  LEA.HI.X.SX32 R163, R28, UR7, 0x1, P4 ;  /* 0x000000071ca37c11 */ /* 0x000fe2000a0f0eff */
[----:B------:R-:W-:Y:S01]  /*2890*/  IMAD R108, R86, R112, RZ ;  /* 0x00000070566c7224 */ /* 0x000fe200078e02ff */
[----:B------:R-:W-:-:S02]  /*28a0*/  LEA.HI.X.SX32 R161, R29, UR7, 0x1, P3 ;  /* 0x000000071da17c11 */ /* 0x000fc400098f0eff */
[----:B------:R-:W-:Y:S02]  /*28b0*/  CS2R R28, SRZ ;  /* 0x00000000001c7805 */ /* 0x000fe4000001ff00 */
[----:B------:R-:W-:Y:S01]  /*28c0*/  LEA.HI.X.SX32 R159, R30, UR7, 0x1, P2 ;  /* 0x000000071e9f7c11 */ /* 0x000fe200090f0eff */
[-C--:B------:R-:W-:Y:S01]  /*28d0*/  IMAD R109, R85, R112.reuse, RZ ;  /* 0x00000070556d7224 */ /* 0x080fe200078e02ff */
        /* <DEDUP_REMOVED lines=16> */
[----:B------:R-:W-:Y:S01]  /*29e0*/  LEA.HI.X.SX32 R155, R32, UR7, 0x1, P0 ;  /* 0x00000007209b7c11 */ /* 0x000fe200080f0eff */
[----:B------:R-:W-:Y:S01]  /*29f0*/  IMAD R195, R74, R112, RZ ;  /* 0x000000704ac37224 */ /* 0x000fe200078e02ff */
[----:B------:R-:W-:-:S02]  /*2a00*/  LEA.HI.X.SX32 R153, R33, UR7, 0x1, P6 ;  /* 0x0000000721997c11 */ /* 0x000fc4000b0f0eff */
[----:B------:R-:W-:Y:S02]  /*2a10*/  CS2R R32, SRZ ;  /* 0x0000000000207805 */ /* 0x000fe4000001ff00 */
[----:B------:R-:W-:Y:S01]  /*2a20*/  LEA.HI.X.SX32 R151, R34, UR7, 0x1, P5 ;  /* 0x0000000722977c11 */ /* 0x000fe2000a8f0eff */
[----:B------:R-:W-:Y:S01]  /*2a30*/  IMAD R197, R73, R112, RZ ;  /* 0x0000007049c57224 */ /* 0x000fe200078e02ff */
[----:B------:R-:W-:Y:S02]  /*2a40*/  LEA.HI.X.SX32 R149, R35, UR7, 0x1, P4 ;  /* 0x0000000723957c11 */ /* 0x000fe4000a0f0eff */
[----:B------:R-:W-:Y:S02]  /*2a50*/  CS2R R34, SRZ ;  /* 0x0000000000227805 */ /* 0x000fe4000001ff00 */
[----:B------:R-:W-:Y:S01]  /*2a60*/  LEA.HI.X.SX32 R147, R38, UR7, 0x1, P3 ;  /* 0x0000000726937c11 */ /* 0x000fe200098f0eff */
[----:B------:R-:W-:Y:S01]  /*2a70*/  UIADD3.64 UR20, UR8, 0x80, URZ ;  /* 0x0000008008147897 */ /* 0x000fe2000fffe03f */
[----:B------:R-:W-:-:S02]  /*2a80*/  LEA.HI.X.SX32 R145, R39, UR7, 0x1, P2 ;  /* 0x0000000727917c11 */ /* 0x000fc400090f0eff */
[----:B------:R-:W-:Y:S02]  /*2a90*/  CS2R R38, SRZ ;  /* 0x0000000000267805 */ /* 0x000fe4000001ff00 */
[----:B------:R-:W-:Y:S01]  /*2aa0*/  LEA.HI.X.SX32 R218, R40, UR7, 0x1, P1 ;  /* 0x0000000728da7c11 */ /* 0x000fe200088f0eff */
[----:B------:R-:W-:Y:S01]  /*2ab0*/  UIADD3.64 UR24, UR8, 0x100, URZ ;  /* 0x0000010008187897 */ /* 0x000fe2000fffe03f */
[----:B------:R-:W-:Y:S02]  /*2ac0*/  LEA R140, P0, R41, UR6, 0x1 ;  /* 0x00000006298c7c11 */ /* 0x000fe4000f8008ff */
[----:B------:R-:W-:Y:S02]  /*2ad0*/  LEA R214, P6, R42, UR6, 0x1 ;  /* 0x000000062ad67c11 */ /* 0x000fe4000f8c08ff */
[----:B------:R-:W-:Y:S02]  /*2ae0*/  LEA R210, P5, R43, UR6, 0x1 ;  /* 0x000000062bd27c11 */ /* 0x000fe4000f8a08ff */
[----:B------:R-:W-:-:S02]  /*2af0*/  LEA R142, P4, R44, UR6, 0x1 ;  /* 0x000000062c8e7c11 */ /* 0x000fc4000f8808ff */
[----:B------:R-:W-:Y:S02]  /*2b00*/  LEA R138, P3, R45, UR6, 0x1 ;  /* 0x000000062d8a7c11 */ /* 0x000fe4000f8608ff */
[----:B------:R-:W-:Y:S02]  /*2b10*/  LEA R134, P2, R46, UR6, 0x1 ;  /* 0x000000062e867c11 */ /* 0x000fe4000f8408ff */
[----:B------:R-:W-:Y:S02]  /*2b20*/  LEA R132, P1, R47, UR6, 0x1 ;  /* 0x000000062f847c11 */ /* 0x000fe4000f8208ff */
[----:B------:R-:W-:Y:S02]  /*2b30*/  LEA.HI.X.SX32 R141, R41, UR7, 0x1, P0 ;  /* 0x00000007298d7c11 */ /* 0x000fe400080f0eff */
[----:B------:R-:W-:Y:S02]  /*2b40*/  CS2R R40, SRZ ;  /* 0x0000000000287805 */ /* 0x000fe4000001ff00 */
[----:B------:R-:W-:-:S02]  /*2b50*/  LEA.HI.X.SX32 R212, R42, UR7, 0x1, P6 ;  /* 0x000000072ad47c11 */ /* 0x000fc4000b0f0eff */
[----:B------:R-:W-:Y:S02]  /*2b60*/  LEA.HI.X.SX32 R208, R43, UR7, 0x1, P5 ;  /* 0x000000072bd07c11 */ /* 0x000fe4000a8f0eff */
[----:B------:R-:W-:Y:S02]  /*2b70*/  CS2R R42, SRZ ;  /* 0x00000000002a7805 */ /* 0x000fe4000001ff00 */
[----:B------:R-:W-:Y:S02]  /*2b80*/  LEA.HI.X.SX32 R143, R44, UR7, 0x1, P4 ;  /* 0x000000072c8f7c11 */ /* 0x000fe4000a0f0eff */
[----:B------:R-:W-:Y:S02]  /*2b90*/  LEA.HI.X.SX32 R139, R45, UR7, 0x1, P3 ;  /* 0x000000072d8b7c11 */ /* 0x000fe400098f0eff */
[----:B------:R-:W-:Y:S02]  /*2ba0*/  CS2R R44, SRZ ;  /* 0x00000000002c7805 */ /* 0x000fe4000001ff00 */
[----:B------:R-:W-:-:S02]  /*2bb0*/  LEA.HI.X.SX32 R135, R46, UR7, 0x1, P2 ;  /* 0x000000072e877c11 */ /* 0x000fc400090f0eff */
[----:B------:R-:W-:Y:S02]  /*2bc0*/  LEA.HI.X.SX32 R133, R47, UR7, 0x1, P1 ;  /* 0x000000072f857c11 */ /* 0x000fe400088f0eff */
[----:B------:R-:W-:Y:S02]  /*2bd0*/  CS2R R46, SRZ ;  /* 0x00000000002e7805 */ /* 0x000fe4000001ff00 */
[----:B------:R-:W-:Y:S02]  /*2be0*/  LEA R130, P0, R48, UR6, 0x1 ;  /* 0x0000000630827c11 */ /* 0x000fe4000f8008ff */
[----:B------:R-:W-:Y:S02]  /*2bf0*/  LEA R136, P6, R49, UR6, 0x1 ;  /* 0x0000000631887c11 */ /* 0x000fe4000f8c08ff */
[----:B------:R-:W-:Y:S02]  /*2c00*/  LEA R128, P5, R50, UR6, 0x1 ;  /* 0x0000000632807c11 */ /* 0x000fe4000f8a08ff */
[----:B------:R-:W-:-:S02]  /*2c10*/  LEA R126, P4, R51, UR6, 0x1 ;  /* 0x00000006337e7c11 */ /* 0x000fc4000f8808ff */
[----:B------:R-:W-:Y:S02]  /*2c20*/  LEA R190, P3, R52, UR6, 0x1 ;  /* 0x0000000634be7c11 */ /* 0x000fe4000f8608ff */
[----:B------:R-:W-:Y:S02]  /*2c30*/  LEA R196, P2, R53, UR6, 0x1 ;  /* 0x0000000635c47c11 */ /* 0x000fe4000f8408ff */
[----:B------:R-:W-:Y:S01]  /*2c40*/  LEA R188, P1, R192, UR6, 0x1 ;  /* 0x00000006c0bc7c11 */ /* 0x000fe2000f8208ff */
[----:B------:R-:W-:Y:S01]  /*2c50*/  UIADD3 UR6, UR12, 0x2000, URZ ;  /* 0x000020000c067890 */ /* 0x000fe2000fffe03f */
[C---:B------:R-:W-:Y:S02]  /*2c60*/  LOP3.LUT R75, R71.reuse, 0x24, RZ, 0xfc, !PT ;  /* 0x00000024474b7812 */ /* 0x040fe400078efcff */
[C---:B------:R-:W-:Y:S01]  /*2c70*/  LOP3.LUT R78, R71.reuse, 0x2a, RZ, 0xfc, !PT ;  /* 0x0000002a474e7812 */ /* 0x040fe200078efcff */
[----:B------:R-:W-:Y:S01]  /*2c80*/  USHF.R.U32.HI UR6, URZ, 0x4, UR6 ;  /* 0x000000043f067899 */ /* 0x000fe20008011606 */
[----:B------:R-:W-:Y:S01]  /*2c90*/  LOP3.LUT R80, R71, 0x30, RZ, 0xfc, !PT ;  /* 0x0000003047507812 */ /* 0x000fe200078efcff */
[----:B------:R-:W-:Y:S01]  /*2ca0*/  IMAD R193, R75, R112, RZ ;  /* 0x000000704bc17224 */ /* 0x000fe200078e02ff */
[----:B------:R-:W-:Y:S01]  /*2cb0*/  LEA.HI.X.SX32 R129, R48, UR7, 0x1, P0 ;  /* 0x0000000730817c11 */ /* 0x000fe200080f0eff */
[----:B------:R-:W-:Y:S01]  /*2cc0*/  USGXT.U32 UR6, UR6, 0xe ;  /* 0x0000000e0606789a */ /* 0x000fe20008000000 */
[----:B------:R-:W-:-:S02]  /*2cd0*/  LEA.HI.X.SX32 R137, R49, UR7, 0x1, P6 ;  /* 0x0000000731897c11 */ /* 0x000fc4000b0f0eff */
[----:B------:R-:W-:Y:S02]  /*2ce0*/  CS2R R48, SRZ ;  /* 0x0000000000307805 */ /* 0x000fe4000001ff00 */
[----:B------:R-:W-:Y:S01]  /*2cf0*/  LEA.HI.X.SX32 R131, R50, UR7, 0x1, P5 ;  /* 0x0000000732837c11 */ /* 0x000fe2000a8f0eff */
[----:B------:R-:W-:Y:S01]  /*2d00*/  UIADD3 UR10, UP0, UR6, 0x2, URZ ;  /* 0x00000002060a7890 */ /* 0x000fe2000ff1e03f */
[----:B------:R-:W-:Y:S02]  /*2d10*/  LEA.HI.X.SX32 R127, R51, UR7, 0x1, P4 ;  /* 0x00000007337f7c11 */ /* 0x000fe4000a0f0eff */
[----:B------:R-:W-:Y:S02]  /*2d20*/  CS2R R50, SRZ ;  /* 0x0000000000327805 */ /* 0x000fe4000001ff00 */
[----:B------:R-:W-:Y:S01]  /*2d30*/  LEA.HI.X.SX32 R186, R52, UR7, 0x1, P3 ;  /* 0x0000000734ba7c11 */ /* 0x000fe200098f0eff */
[----:B------:R-:W-:Y:S01]  /*2d40*/  UIADD3.X UR11, UR5, 0x40000040, URZ, UP0, !UPT ;  /* 0x40000040050b7890 */ /* 0x000fe200087fe43f */
[----:B------:R-:W-:-:S02]  /*2d50*/  LEA.HI.X.SX32 R194, R53, UR7, 0x1, P2 ;  /* 0x0000000735c27c11 */ /* 0x000fc400090f0eff */
[----:B------:R-:W-:Y:S02]  /*2d60*/  CS2R R52, SRZ ;  /* 0x0000000000347805 */ /* 0x000fe4000001ff00 */
[----:B------:R-:W-:Y:S01]  /*2d70*/  LEA.HI.X.SX32 R192, R192, UR7, 0x1, P1 ;  /* 0x00000007c0c07c11 */ /* 0x000fe200088f0eff */
[-C--:B------:R-:W-:Y:S01]  /*2d80*/  IMAD R183, R80, R112.reuse, RZ ;  /* 0x0000007050b77224 */ /* 0x080fe200078e02ff */
[----:B------:R-:W-:Y:S01]  /*2d90*/  SHF.R.S32.HI R174, RZ, 0x6, R174 ;  /* 0x00000006ffae7819 */ /* 0x000fe200000114ae */
[----:B------:R-:W-:Y:S01]  /*2da0*/  IMAD R187, R78, R112, RZ ;  /* 0x000000704ebb7224 */ /* 0x000fe200078e02ff */
[C---:B------:R-:W-:Y:S01]  /*2db0*/  LOP3.LUT R176, R0.reuse, 0x20, RZ, 0x3c, !PT ;  /* 0x0000002000b07812 */ /* 0x040fe200078e3cff */
[----:B------:R-:W-:Y:S01]  /*2dc0*/  UIADD3.64 UR22, UR10, 0x2, URZ ;  /* 0x000000020a167897 */ /* 0x000fe2000fffe03f */
[C---:B------:R-:W-:Y:S01]  /*2dd0*/  LOP3.LUT R178, R0.reuse, 0x40, RZ, 0x3c, !PT ;  /* 0x0000004000b27812 */ /* 0x040fe200078e3cff */
[----:B------:R-:W-:Y:S01]  /*2de0*/  UIADD3.64 UR26, UR10, 0x4, URZ ;  /* 0x000000040a1a7897 */ /* 0x000fe2000fffe03f */
[----:B------:R-:W-:-:S11]  /*2df0*/  LOP3.LUT R180, R0, 0x60, RZ, 0x3c, !PT ;  /* 0x0000006000b47812 */ /* 0x000fd600078e3cff */
.L_x_1:
[----:B------:R-:W-:Y:S01]  /*2e00*/  LOP3.LUT R112, R71, 0x2, RZ, 0xfc, !PT ;  /* 0x0000000247707812 */ /* 0x000fe200078efcff */
[----:B------:R-:W-:Y:S01]  /*2e10*/  IMAD.WIDE R118, R105, 0x2, R110 ;  /* 0x0000000269767825 */ /* 0x000fe200078e026e */
[C---:B------:R-:W-:Y:S02]  /*2e20*/  ISETP.GE.AND P1, PT, R71.reuse, UR16, PT ;  /* 0x0000001047007c0c */ /* 0x040fe4000bf26270 */
[C---:B------:R-:W-:Y:S02]  /*2e30*/  LOP3.LUT R113, R71.reuse, 0x4, RZ, 0xfc, !PT ;  /* 0x0000000447717812 */ /* 0x040fe400078efcff */
[C---:B------:R-:W-:Y:S02]  /*2e40*/  LOP3.LUT R114, R71.reuse, 0x6, RZ, 0xfc, !PT ;  /* 0x0000000647727812 */ /* 0x040fe400078efcff */
[----:B------:R-:W-:Y:S02]  /*2e50*/  ISETP.GE.AND P5, PT, R112, UR16, PT ;  /* 0x0000001070007c0c */ /* 0x000fe4000bfa6270 */
[----:B------:R-:W-:-:S02]  /*2e60*/  LOP3.LUT R112, R71, 0x8, RZ, 0xfc, !PT ;  /* 0x0000000847707812 */ /* 0x000fc400078efcff */
[----:B------:R-:W-:Y:S02]  /*2e70*/  ISETP.GE.AND P2, PT, R113, UR16, PT ;  /* 0x0000001071007c0c */ /* 0x000fe4000bf46270 */
[----:B------:R-:W-:Y:S01]  /*2e80*/  ISETP.GE.AND P0, PT, R114, UR16, PT ;  /* 0x0000001072007c0c */ /* 0x000fe2000bf06270 */
[----:B------:R-:W-:Y:S01]  /*2e90*/  IMAD.WIDE R114, R107, 0x2, R110 ;  /* 0x000000026b727825 */ /* 0x000fe200078e026e */
[----:B------:R-:W-:Y:S02]  /*2ea0*/  PRMT R248, RZ, 0x7610, R248 ;  /* 0x00007610fff87816 */ /* 0x000fe400000000f8 */
[----:B------:R-:W-:Y:S02]  /*2eb0*/  ISETP.GE.AND P3, PT, R112, UR16, PT ;  /* 0x0000001070007c0c */ /* 0x000fe4000bf66270 */
[----:B------:R-:W-:Y:S02]  /*2ec0*/  LOP3.LUT R113, R71, 0xc, RZ, 0xfc, !PT ;  /* 0x0000000c47717812 */ /* 0x000fe400078efcff */
[----:B------:R-:W-:Y:S01]  /*2ed0*/  LEA.HI R112, R72, 0xe, RZ, 0x1a ;  /* 0x0000000e48707811 */ /* 0x000fe200078fd0ff */
[----:B------:R-:W2:Y:S01]  /*2ee0*/  @!P1 LDG.E.U16 R248, desc[UR14][R114.64] ;  /* 0x0000000e72f89981 */ /* 0x000ea2000c1e1500 */
[----:B------:R-:W-:-:S02]  /*2ef0*/  PRMT R199, RZ, 0x7610, R199 ;  /* 0x00007610ffc77816 */ /* 0x000fc400000000c7 */
[----:B------:R-:W-:Y:S02]  /*2f00*/  ISETP.GE.AND P4, PT, R113, UR16, PT ;  /* 0x0000001071007c0c */ /* 0x000fe4000bf86270 */
[----:B------:R-:W-:Y:S01]  /*2f10*/  ISETP.GE.AND P1, PT, R112, UR16, PT ;  /* 0x0000001070007c0c */ /* 0x000fe2000bf26270 */
[----:B------:R-:W-:Y:S01]  /*2f20*/  IMAD.WIDE R112, R104, 0x2, R110 ;  /* 0x0000000268707825 */ /* 0x000fe200078e026e */
[----:B------:R-:W-:Y:S01]  /*2f30*/  PRMT R201, RZ, 0x7610, R201 ;  /* 0x00007610ffc97816 */ /* 0x000fe200000000c9 */
[----:B------:R0:W3:Y:S01]  /*2f40*/  @!P5 LDG.E.U16 R199, desc[UR14][R118.64] ;  /* 0x0000000e76c7d981 */ /* 0x0000e2000c1e1500 */
[C---:B------:R-:W-:Y:S02]  /*2f50*/  LOP3.LUT R122, R71.reuse, 0x10, RZ, 0xfc, !PT ;  /* 0x00000010477a7812 */ /* 0x040fe400078efcff */
[----:B------:R-:W-:Y:S01]  /*2f60*/  LOP3.LUT R123, R71, 0x12, RZ, 0xfc, !PT ;  /* 0x00000012477b7812 */ /* 0x000fe200078efcff */
[----:B------:R-:W-:Y:S01]  /*2f70*/  IMAD.WIDE R120, R102, 0x2, R110 ;  /* 0x0000000266787825 */ /* 0x000fe200078e026e */
[----:B------:R-:W-:Y:S01]  /*2f80*/  PRMT R246, RZ, 0x7610, R246 ;  /* 0x00007610fff67816 */ /* 0x000fe200000000f6 */
[----:B------:R1:W4:Y:S01]  /*2f90*/  @!P2 LDG.E.U16 R201, desc[UR14][R112.64] ;  /* 0x0000000e70c9a981 */ /* 0x000322000c1e1500 */
[----:B------:R-:W-:-:S02]  /*2fa0*/  ISETP.GE.AND P5, PT, R122, UR16, PT ;  /* 0x000000107a007c0c */ /* 0x000fc4000bfa6270 */
[----:B------:R-:W-:Y:S02]  /*2fb0*/  ISETP.GE.AND P2, PT, R123, UR16, PT ;  /* 0x000000107b007c0c */ /* 0x000fe4000bf46270 */
[C---:B------:R-:W-:Y:S01]  /*2fc0*/  LOP3.LUT R116, R71.reuse, 0xa, RZ, 0xfc, !PT ;  /* 0x0000000a47747812 */ /* 0x040fe200078efcff */
[----:B------:R5:W3:Y:S01]  /*2fd0*/  @!P3 LDG.E.U16 R246, desc[UR14][R120.64] ;  /* 0x0000000e78f6b981 */ /* 0x000ae2000c1e1500 */
[----:B------:R-:W-:Y:S01]  /*2fe0*/  LOP3.LUT R123, R71, 0x16, RZ, 0xfc, !PT ;  /* 0x00000016477b7812 */ /* 0x000fe200078efcff */
[----:B0-----:R-:W-:Y:S01]  /*2ff0*/  IMAD.WIDE R118, R99, 0x2, R110 ;  /* 0x0000000263767825 */ /* 0x001fe200078e026e */
[----:B------:R-:W-:Y:S02]  /*3000*/  ISETP.GE.AND P6, PT, R116, UR16, PT ;  /* 0x0000001074007c0c */ /* 0x000fe4000bfc6270 */
[----:B------:R-:W-:Y:S01]  /*3010*/  PRMT R207, RZ, 0x7610, R207 ;  /* 0x00007610ffcf7816 */ /* 0x000fe200000000cf */
[----:B-1----:R-:W-:Y:S01]  /*3020*/  IMAD.WIDE R112, R100, 0x2, R110 ;  /* 0x0000000264707825 */ /* 0x002fe200078e026e */
[----:B------:R-:W-:-:S02]  /*3030*/  ISETP.GE.AND P3, PT, R123, UR16, PT ;  /* 0x000000107b007c0c */ /* 0x000fc4000bf66270 */
[----:B------:R-:W-:Y:S01]  /*3040*/  PRMT R209, RZ, 0x7610, R209 ;  /* 0x00007610ffd17816 */ /* 0x000fe200000000d1 */
[----:B------:R-:W-:Y:S01]  /*3050*/  IMAD.WIDE R116, R103, 0x2, R110 ;  /* 0x0000000267747825 */ /* 0x000fe200078e026e */
[----:B------:R-:W-:Y:S01]  /*3060*/  PRMT R203, RZ, 0x7610, R203 ;  /* 0x00007610ffcb7816 */ /* 0x000fe200000000cb */
[----:B------:R-:W4:Y:S01]  /*3070*/  @!P5 LDG.E.U16 R207, desc[UR14][R118.64] ;  /* 0x0000000e76cfd981 */ /* 0x000f22000c1e1500 */
[C---:B-----5:R-:W-:Y:S02]  /*3080*/  LOP3.LUT R121, R71.reuse, 0x1a, RZ, 0xfc, !PT ;  /* 0x0000001a47797812 */ /* 0x060fe400078efcff */
[C---:B------:R-:W-:Y:S01]  /*3090*/  LOP3.LUT R120, R71.reuse, 0x1c, RZ, 0xfc, !PT ;  /* 0x0000001c47787812 */ /* 0x040fe200078efcff */
[----:B------:R-:W5:Y:S01]  /*30a0*/  @!P4 LDG.E.U16 R209, desc[UR14][R112.64] ;  /* 0x0000000e70d1c981 */ /* 0x000f62000c1e1500 */
[----:B------:R-:W-:Y:S01]  /*30b0*/  LOP3.LUT R122, R71, 0x14, RZ, 0xfc, !PT ;  /* 0x00000014477a7812 */ /* 0x000fe200078efcff */
[----:B------:R-:W-:Y:S01]  /*30c0*/  IMAD.WIDE R114, R101, 0x2, R110 ;  /* 0x0000000265727825 */ /* 0x000fe200078e026e */
[----:B------:R-:W-:Y:S01]  /*30d0*/  PRMT R205, RZ, 0x7610, R205 ;  /* 0x00007610ffcd7816 */ /* 0x000fe200000000cd */
[----:B------:R0:W5:Y:S01]  /*30e0*/  @!P0 LDG.E.U16 R203, desc[UR14][R116.64] ;  /* 0x0000000e74cb8981 */ /* 0x000162000c1e1500 */
[----:B------:R-:W-:-:S02]  /*30f0*/  ISETP.GE.AND P4, PT, R121, UR16, PT ;  /* 0x0000001079007c0c */ /* 0x000fc4000bf86270 */
[----:B------:R-:W-:Y:S01]  /*3100*/  ISETP.GE.AND P5, PT, R120, UR16, PT ;  /* 0x0000001078007c0c */ /* 0x000fe2000bfa6270 */
[----:B------:R-:W-:Y:S01]  /*3110*/  IMAD.WIDE R120, R96, 0x2, R110 ;  /* 0x0000000260787825 */ /* 0x000fe200078e026e */
[----:B------:R-:W-:Y:S01]  /*3120*/  PRMT R219, RZ, 0x7610, R219 ;  /* 0x00007610ffdb7816 */ /* 0x000fe200000000db */
[----:B------:R1:W5:Y:S01]  /*3130*/  @!P6 LDG.E.U16 R205, desc[UR14][R114.64] ;  /* 0x0000000e72cde981 */ /* 0x000362000c1e1500 */
[----:B------:R-:W-:Y:S02]  /*3140*/  ISETP.GE.AND P0, PT, R122, UR16, PT ;  /* 0x000000107a007c0c */ /* 0x000fe4000bf06270 */
[----:B------:R-:W-:Y:S02]  /*3150*/  LOP3.LUT R124, R71, 0x18, RZ, 0xfc, !PT ;  /* 0x00000018477c7812 */ /* 0x000fe400078efcff */
[----:B------:R-:W5:Y:S01]  /*3160*/  @!P3 LDG.E.U16 R219, desc[UR14][R120.64] ;  /* 0x0000000e78dbb981 */ /* 0x000f62000c1e1500 */
[----:B------:R-:W-:Y:S02]  /*3170*/  ISETP.GE.AND P3, PT, R73, UR16, PT ;  /* 0x0000001049007c0c */ /* 0x000fe4000bf66270 */
[----:B------:R-:W-:Y:S01]  /*3180*/  ISETP.GE.AND P6, PT, R124, UR16, PT ;  /* 0x000000107c007c0c */ /* 0x000fe2000bfc6270 */
[----:B0-----:R-:W-:Y:S01]  /*3190*/  IMAD.WIDE R116, R92, 0x2, R110 ;  /* 0x000000025c747825 */ /* 0x001fe200078e026e */
[----:B------:R-:W-:-:S02]  /*31a0*/  PRMT R211, RZ, 0x7610, R211 ;  /* 0x00007610ffd37816 */ /* 0x000fc400000000d3 */
[----:B------:R-:W-:Y:S01]  /*31b0*/  PRMT R215, RZ, 0x7610, R215 ;  /* 0x00007610ffd77816 */ /* 0x000fe200000000d7 */
[----:B-1----:R-:W-:Y:S01]  /*31c0*/  IMAD.WIDE R114, R98, 0x2, R110 ;  /* 0x0000000262727825 */ /* 0x002fe200078e026e */
[----:B------:R-:W-:-:S03]  /*31d0*/  PRMT R217, RZ, 0x7610, R217 ;  /* 0x00007610ffd97816 */ /* 0x000fc600000000d9 */
[----:B------:R-:W-:Y:S01]  /*31e0*/  IMAD.WIDE R118, R97, 0x2, R110 ;  /* 0x0000000261767825 */ /* 0x000fe200078e026e */
[----:B------:R-:W-:Y:S01]  /*31f0*/  LEA.HI R124, R72, 0x1e, RZ, 0x1a ;  /* 0x0000001e487c7811 */ /* 0x000fe200078fd0ff */
[----:B------:R-:W5:Y:S01]  /*3200*/  @!P1 LDG.E.U16 R211, desc[UR14][R116.64] ;  /* 0x0000000e74d39981 */ /* 0x000f62000c1e1500 */
[----:B------:R-:W-:Y:S01]  /*3210*/  PRMT R213, RZ, 0x7610, R213 ;  /* 0x00007610ffd57816 */ /* 0x000fe200000000d5 */
[----:B------:R-:W-:Y:S01]  /*3220*/  IMAD.WIDE R122, R95, 0x2, R110 ;  /* 0x000000025f7a7825 */ /* 0x000fe200078e026e */
[----:B------:R-:W-:Y:S01]  /*3230*/  PRMT R221, RZ, 0x7610, R221 ;  /* 0x00007610ffdd7816 */ /* 0x000fe200000000dd */
[----:B------:R0:W5:Y:S01]  /*3240*/  @!P2 LDG.E.U16 R215, desc[UR14][R114.64] ;  /* 0x0000000e72d7a981 */ /* 0x000162000c1e1500 */
[----:B------:R-:W-:Y:S01]  /*3250*/  PRMT R223, RZ, 0x7610, R223 ;  /* 0x00007610ffdf7816 */ /* 0x000fe200000000df */
[----:B------:R-:W-:Y:S01]  /*3260*/  IMAD.WIDE R112, R94, 0x2, R110 ;  /* 0x000000025e707825 */ /* 0x000fe200078e026e */
[----:B------:R-:W-:Y:S01]  /*3270*/  PRMT R227, RZ, 0x7610, R227 ;  /* 0x00007610ffe37816 */ /* 0x000fe200000000e3 */
[----:B------:R1:W5:Y:S01]  /*3280*/  @!P0 LDG.E.U16 R217, desc[UR14][R118.64] ;  /* 0x0000000e76d98981 */ /* 0x000362000c1e1500 */
[----:B------:R-:W-:-:S03]  /*3290*/  ISETP.GE.AND P1, PT, R124, UR16, PT ;  /* 0x000000107c007c0c */ /* 0x000fc6000bf26270 */
[----:B------:R-:W5:Y:S01]  /*32a0*/  @!P6 LDG.E.U16 R213, desc[UR14][R122.64] ;  /* 0x0000000e7ad5e981 */ /* 0x000f62000c1e1500 */
[----:B0-----:R-:W-:-:S03]  /*32b0*/  IMAD.WIDE R114, R93, 0x2, R110 ;  /* 0x000000025d727825 */ /* 0x001fc600078e026e */
[----:B------:R0:W5:Y:S01]  /*32c0*/  @!P4 LDG.E.U16 R221, desc[UR14][R112.64] ;  /* 0x0000000e70ddc981 */ /* 0x000162000c1e1500 */
[--C-:B-1----:R-:W-:Y:S01]  /*32d0*/  IMAD.WIDE R118, R197, 0x2, R110.reuse ;  /* 0x00000002c5767825 */ /* 0x102fe200078e026e */
[----:B------:R-:W-:Y:S02]  /*32e0*/  ISETP.GE.AND P4, PT, R75, UR16, PT ;  /* 0x000000104b007c0c */ /* 0x000fe4000bf86270 */
[----:B------:R1:W5:Y:S01]  /*32f0*/  @!P5 LDG.E.U16 R223, desc[UR14][R114.64] ;  /* 0x0000000e72dfd981 */ /* 0x000362000c1e1500 */
[----:B------:R-:W-:Y:S02]  /*3300*/  ISETP.GE.AND P5, PT, R76, UR16, PT ;  /* 0x000000104c007c0c */ /* 0x000fe4000bfa6270 */
[----:B------:R-:W-:Y:S01]  /*3310*/  ISETP.GE.AND P6, PT, R77, UR16, PT ;  /* 0x000000104d007c0c */ /* 0x000fe2000bfc6270 */
[----:B------:R1:W5:Y:S01]  /*3320*/  @!P3 LDG.E.U16 R227, desc[UR14][R118.64] ;  /* 0x0000000e76e3b981 */ /* 0x000362000c1e1500 */
[----:B------:R-:W-:Y:S01]  /*3330*/  ISETP.GE.AND P3, PT, R74, UR16, PT ;  /* 0x000000104a007c0c */ /* 0x000fe2000bf66270 */
[----:B------:R-:W-:Y:S01]  /*3340*/  IMAD.WIDE R116, R91, 0x2, R110 ;  /* 0x000000025b747825 */ /* 0x000fe200078e026e */
[----:B------:R-:W-:-:S02]  /*3350*/  PRMT R225, RZ, 0x7610, R225 ;  /* 0x00007610ffe17816 */ /* 0x000fc400000000e1 */
[----:B------:R-:W-:Y:S01]  /*3360*/  LEA.HI R125, R72, 0x2e, RZ, 0x1a ;  /* 0x0000002e487d7811 */ /* 0x000fe200078fd0ff */
[----:B0-----:R-:W-:Y:S01]  /*3370*/  IMAD.WIDE R112, R195, 0x2, R110 ;  /* 0x00000002c3707825 */ /* 0x001fe200078e026e */
[----:B------:R-:W-:Y:S02]  /*3380*/  PRMT R229, RZ, 0x7610, R229 ;  /* 0x00007610ffe57816 */ /* 0x000fe400000000e5 */
[----:B------:R-:W-:Y:S01]  /*3390*/  ISETP.GE.AND P2, PT, R125, UR16, PT ;  /* 0x000000107d007c0c */ /* 0x000fe2000bf46270 */
[----:B------:R0:W5:Y:S01]  /*33a0*/  @!P1 LDG.E.U16 R225, desc[UR14][R116.64] ;  /* 0x0000000e74e19981 */ /* 0x000162000c1e1500 */
[----:B------:R-:W-:Y:S01]  /*33b0*/  PRMT R231, RZ, 0x7610, R231 ;  /* 0x00007610ffe77816 */ /* 0x000fe200000000e7 */
[----:B-1----:R-:W-:Y:S01]  /*33c0*/  IMAD.WIDE R114, R193, 0x2, R110 ;  /* 0x00000002c1727825 */ /* 0x002fe200078e026e */
[----:B------:R-:W-:Y:S01]  /*33d0*/  PRMT R233, RZ, 0x7610, R233 ;  /* 0x00007610ffe97816 */ /* 0x000fe200000000e9 */
[----:B------:R-:W5:Y:S01]  /*33e0*/  @!P3 LDG.E.U16 R229, desc[UR14][R112.64] ;  /* 0x0000000e70e5b981 */ /* 0x000f62000c1e1500 */
[----:B------:R-:W-:Y:S01]  /*33f0*/  PRMT R235, RZ, 0x7610, R235 ;  /* 0x00007610ffeb7816 */ /* 0x000fe200000000eb */
[----:B------:R-:W-:-:S04]  /*3400*/  IMAD.WIDE R118, R189, 0x2, R110 ;  /* 0x00000002bd767825 */ /* 0x000fc800078e026e */
[----:B0-----:R-:W-:Y:S01]  /*3410*/  IMAD.WIDE R116, R191, 0x2, R110 ;  /* 0x00000002bf747825 */ /* 0x001fe200078e026e */
[----:B------:R-:W5:Y:S01]  /*3420*/  @!P4 LDG.E.U16 R231, desc[UR14][R114.64] ;  /* 0x0000000e72e7c981 */ /* 0x000f62000c1e1500 */
[----:B------:R-:W-:Y:S02]  /*3430*/  PRMT R241, RZ, 0x7610, R241 ;  /* 0x00007610fff17816 */ /* 0x000fe400000000f1 */
[----:B------:R-:W-:Y:S01]  /*3440*/  ISETP.GE.AND P3, PT, R78, UR16, PT ;  /* 0x000000104e007c0c */ /* 0x000fe2000bf66270 */
[----:B------:R0:W5:Y:S01]  /*3450*/  @!P5 LDG.E.U16 R233, desc[UR14][R116.64] ;  /* 0x0000000e74e9d981 */ /* 0x000162000c1e1500 */
[----:B------:R-:W-:Y:S02]  /*3460*/  ISETP.GE.AND P4, PT, R79, UR16, PT ;  /* 0x000000104f007c0c */ /* 0x000fe4000bf86270 */
[----:B------:R-:W-:Y:S01]  /*3470*/  ISETP.GE.AND P5, PT, R80, UR16, PT ;  /* 0x0000001050007c0c */ /* 0x000fe2000bfa6270 */
[----:B------:R1:W5:Y:S01]  /*3480*/  @!P6 LDG.E.U16 R235, desc[UR14][R118.64] ;  /* 0x0000000e76ebe981 */ /* 0x000362000c1e1500 */
[----:B------:R-:W-:-:S02]  /*3490*/  ISETP.GE.AND P6, PT, R81, UR16, PT ;  /* 0x0000001051007c0c */ /* 0x000fc4000bfc6270 */
[----:B------:R-:W-:Y:S01]  /*34a0*/  LOP3.LUT R120, R72, 0x3f, RZ, 0xc0, !PT ;  /* 0x0000003f48787812 */ /* 0x000fe200078ec0ff */
[----:B0-----:R-:W-:-:S03]  /*34b0*/  IMAD.WIDE R116, R90, 0x2, R110 ;  /* 0x000000025a747825 */ /* 0x001fc600078e026e */
[----:B------:R-:W-:Y:S02]  /*34c0*/  ISETP.GE.AND P1, PT, R120, UR16, PT ;  /* 0x0000001078007c0c */ /* 0x000fe4000bf26270 */
[----:B------:R-:W-:Y:S01]  /*34d0*/  PRMT R237, RZ, 0x7610, R237 ;  /* 0x00007610ffed7816 */ /* 0x000fe200000000ed */
[----:B------:R-:W5:Y:S01]  /*34e0*/  @!P2 LDG.E.U16 R241, desc[UR14][R116.64] ;  /* 0x0000000e74f1a981 */ /* 0x000f62000c1e1500 */
[----:B------:R-:W-:Y:S01]  /*34f0*/  ISETP.GE.AND P2, PT, R82, UR16, PT ;  /* 0x0000001052007c0c */ /* 0x000fe2000bf46270 */
[----:B------:R-:W-:Y:S01]  /*3500*/  IMAD.WIDE R112, R187, 0x2, R110 ;  /* 0x00000002bb707825 */ /* 0x000fe200078e026e */
[----:B------:R-:W-:Y:S02]  /*3510*/  PRMT R239, RZ, 0x7610, R239 ;  /* 0x00007610ffef7816 */ /* 0x000fe400000000ef */
[----:B------:R-:W-:Y:S01]  /*3520*/  PRMT R243, RZ, 0x7610, R243 ;  /* 0x00007610fff37816 */ /* 0x000fe200000000f3 */
[----:B------:R-:W-:Y:S01]  /*3530*/  IMAD.WIDE R114, R185, 0x2, R110 ;  /* 0x00000002b9727825 */ /* 0x000fe200078e026e */
[----:B------:R-:W-:Y:S01]  /*3540*/  PRMT R245, RZ, 0x7610, R245 ;  /* 0x00007610fff57816 */ /* 0x000fe200000000f5 */
[----:B------:R0:W5:Y:S02]  /*3550*/  @!P3 LDG.E.U16 R237, desc[UR14][R112.64] ;  /* 0x0000000e70edb981 */ /* 0x000164000c1e1500 */
[--C-:B-1----:R-:W-:Y:S01]  /*3560*/  IMAD.WIDE R118, R183, 0x2, R110.reuse ;  /* 0x00000002b7767825 */ /* 0x102fe200078e026e */
[----:B------:R-:W-:Y:S01]  /*3570*/  LEA.HI R122, R72, 0x3e, RZ, 0x1a ;  /* 0x0000003e487a7811 */ /* 0x000fe200078fd0ff */
[----:B------:R1:W5:Y:S02]  /*3580*/  @!P4 LDG.E.U16 R239, desc[UR14][R114.64] ;  /* 0x0000000e72efc981 */ /* 0x000364000c1e1500 */
[----:B------:R-:W-:Y:S01]  /*3590*/  IMAD.WIDE R120, R181, 0x2, R110 ;  /* 0x00000002b5787825 */ /* 0x000fe200078e026e */
[----:B------:R-:W-:Y:S01]  /*35a0*/  PRMT R247, RZ, 0x7610, R247 ;  /* 0x00007610fff77816 */ /* 0x000fe200000000f7 */
[----:B------:R-:W5:Y:S01]  /*35b0*/  @!P5 LDG.E.U16 R243, desc[UR14][R118.64] ;  /* 0x0000000e76f3d981 */ /* 0x000f62000c1e1500 */
[----:B------:R-:W-:Y:S01]  /*35c0*/  ISETP.GE.AND P0, PT, R122, UR16, PT ;  /* 0x000000107a007c0c */ /* 0x000fe2000bf06270 */
[----:B0-----:R-:W-:Y:S01]  /*35d0*/  IMAD.WIDE R112, R179, 0x2, R110 ;  /* 0x00000002b3707825 */ /* 0x001fe200078e026e */
[----:B------:R-:W-:Y:S01]  /*35e0*/  ISETP.GE.AND P3, PT, R83, UR16, PT ;  /* 0x0000001053007c0c */ /* 0x000fe2000bf66270 */
[----:B------:R-:W5:Y:S01]  /*35f0*/  @!P6 LDG.E.U16 R245, desc[UR14][R120.64] ;  /* 0x0000000e78f5e981 */ /* 0x000f62000c1e1500 */
[----:B------:R-:W-:-:S02]  /*3600*/  ISETP.GE.AND P4, PT, R84, UR16, PT ;  /* 0x0000001054007c0c */ /* 0x000fc4000bf86270 */
[----:B------:R-:W-:Y:S01]  /*3610*/  ISETP.GE.AND P5, PT, R85, UR16, PT ;  /* 0x0000001055007c0c */ /* 0x000fe2000bfa6270 */
[----:B------:R0:W5:Y:S01]  /*3620*/  @!P2 LDG.E.U16 R247, desc[UR14][R112.64] ;  /* 0x0000000e70f7a981 */ /* 0x000162000c1e1500 */
[----:B------:R-:W-:Y:S01]  /*3630*/  ISETP.GE.AND P6, PT, R86, UR16, PT ;  /* 0x0000001056007c0c */ /* 0x000fe2000bfc6270 */
[----:B-1----:R-:W-:Y:S01]  /*3640*/  IMAD.WIDE R114, R177, 0x2, R110 ;  /* 0x00000002b1727825 */ /* 0x002fe200078e026e */
[----:B------:R-:W-:Y:S02]  /*3650*/  PRMT R249, RZ, 0x7610, R249 ;  /* 0x00007610fff97816 */ /* 0x000fe400000000f9 */
[----:B------:R-:W-:Y:S01]  /*3660*/  PRMT R251, RZ, 0x7610, R251 ;  /* 0x00007610fffb7816 */ /* 0x000fe200000000fb */
[----:B------:R-:W-:Y:S01]  /*3670*/  IMAD.WIDE R116, R175, 0x2, R110 ;  /* 0x00000002af747825 */ /* 0x000fe200078e026e */
[----:B------:R-:W-:Y:S02]  /*3680*/  PRMT R182, RZ, 0x7610, R182 ;  /* 0x00007610ffb67816 */ /* 0x000fe400000000b6 */
[----:B------:R-:W-:Y:S01]  /*3690*/  PRMT R184, RZ, 0x7610, R184 ;  /* 0x00007610ffb87816 */ /* 0x000fe200000000b8 */
[--C-:B0-----:R-:W-:Y:S01]  /*36a0*/  IMAD.MOV.U32 R113, RZ, RZ, R186.reuse ;  /* 0x000000ffff717224 */ /* 0x101fe200078e00ba */
[----:B------:R-:W-:Y:S01]  /*36b0*/  PRMT R186, RZ, 0x7610, R186 ;  /* 0x00007610ffba7816 */ /* 0x000fe200000000ba */
[--C-:B------:R-:W-:Y:S01]  /*36c0*/  IMAD.WIDE R122, R109, 0x2, R110.reuse ;  /* 0x000000026d7a7825 */ /* 0x100fe200078e026e */
[----:B------:R0:W5:Y:S03]  /*36d0*/  @!P3 LDG.E.U16 R249, desc[UR14][R114.64] ;  /* 0x0000000e72f9b981 */ /* 0x000166000c1e1500 */
[--C-:B------:R-:W-:Y:S01]  /*36e0*/  IMAD.WIDE R124, R108, 0x2, R110.reuse ;  /* 0x000000026c7c7825 */ /* 0x100fe200078e026e */
[----:B------:R1:W5:Y:S03]  /*36f0*/  @!P4 LDG.E.U16 R251, desc[UR14][R116.64] ;  /* 0x0000000e74fbc981 */ /* 0x000366000c1e1500 */
[----:B------:R-:W-:Y:S01]  /*3700*/  IMAD.WIDE R118, R89, 0x2, R110 ;  /* 0x0000000259767825 */ /* 0x000fe200078e026e */
[----:B------:R1:W5:Y:S04]  /*3710*/  @!P5 LDG.E.U16 R182, desc[UR14][R122.64] ;  /* 0x0000000e7ab6d981 */ /* 0x000368000c1e1500 */
[----:B------:R-:W5:Y:S04]  /*3720*/  @!P6 LDG.E.U16 R184, desc[UR14][R124.64] ;  /* 0x0000000e7cb8e981 */ /* 0x000f68000c1e1500 */
[----:B------:R1:W5:Y:S01]  /*3730*/  @!P0 LDG.E.U16 R186, desc[UR14][R118.64] ;  /* 0x0000000e76ba8981 */ /* 0x000362000c1e1500 */
[----:B------:R-:W-:Y:S01]  /*3740*/  BAR.SYNC.DEFER_BLOCKING 0x0 ;  /* 0x0000000000007b1d */ /* 0x000fe20000010000 */
[----:B0-----:R-:W-:-:S02]  /*3750*/  IMAD.MOV.U32 R114, RZ, RZ, R196 ;  /* 0x000000ffff727224 */ /* 0x001fc400078e00c4 */
[----:B------:R-:W-:Y:S02]  /*3760*/  IMAD.MOV.U32 R115, RZ, RZ, R194 ;  /* 0x000000ffff737224 */ /* 0x000fe400078e00c2 */
[--C-:B------:R-:W-:Y:S01]  /*3770*/  IMAD.MOV.U32 R112, RZ, RZ, R190.reuse ;  /* 0x000000ffff707224 */ /* 0x100fe200078e00be */
[----:B------:R-:W-:Y:S01]  /*3780*/  PRMT R190, RZ, 0x7610, R190 ;  /* 0x00007610ffbe7816 */ /* 0x000fe200000000be */
[----:B-1----:R-:W-:Y:S02]  /*3790*/  IMAD.MOV.U32 R116, RZ, RZ, R188 ;  /* 0x000000ffff747224 */ /* 0x002fe400078e00bc */
[----:B------:R-:W-:Y:S01]  /*37a0*/  IMAD.MOV.U32 R117, RZ, RZ, R192 ;  /* 0x000000ffff757224 */ /* 0x000fe200078e00c0 */
[----:B------:R-:W-:Y:S01]  /*37b0*/  PRMT R188, RZ, 0x7610, R188 ;  /* 0x00007610ffbc7816 */ /* 0x000fe200000000bc */
[----:B------:R-:W-:-:S04]  /*37c0*/  IMAD.WIDE R122, R87, 0x2, R114 ;  /* 0x00000002577a7825 */ /* 0x000fc800078e0272 */
[----:B------:R-:W-:Y:S01]  /*37d0*/  IMAD.WIDE R120, R87, 0x2, R116 ;  /* 0x0000000257787825 */ /* 0x000fe200078e0274 */
[----:B------:R-:W-:-:S03]  /*37e0*/  PRMT R196, RZ, 0x7610, R196 ;  /* 0x00007610ffc47816 */ /* 0x000fc600000000c4 */
[----:B------:R-:W-:Y:S01]  /*37f0*/  IMAD.MOV.U32 R119, RZ, RZ, R129 ;  /* 0x000000ffff777224 */ /* 0x000fe200078e0081 */
[----:B------:R0:W5:Y:S04]  /*3800*/  @!P1 LDG.E.U16 R190, desc[UR14][R122.64] ;  /* 0x0000000e7abe9981 */ /* 0x000168000c1e1500 */
[----:B------:R1:W5:Y:S01]  /*3810*/  @!P1 LDG.E.U16 R188, desc[UR14][R120.64] ;  /* 0x0000000e78bc9981 */ /* 0x000362000c1e1500 */
[----:B------:R-:W-:Y:S02]  /*3820*/  IMAD.MOV.U32 R118, RZ, RZ, R130 ;  /* 0x000000ffff767224 */ /* 0x000fe400078e0082 */
[----:B0-----:R-:W-:Y:S02]  /*3830*/  IMAD.MOV.U32 R122, RZ, RZ, R128 ;  /* 0x000000ffff7a7224 */ /* 0x001fe400078e0080 */
[----:B------:R-:W-:-:S02]  /*3840*/  IMAD.MOV.U32 R123, RZ, RZ, R131 ;  /* 0x000000ffff7b7224 */ /* 0x000fc400078e0083 */
[----:B-1----:R-:W-:Y:S02]  /*3850*/  IMAD.MOV.U32 R120, RZ, RZ, R136 ;  /* 0x000000ffff787224 */ /* 0x002fe400078e0088 */
[----:B------:R-:W-:Y:S01]  /*3860*/  IMAD.MOV.U32 R121, RZ, RZ, R137 ;  /* 0x000000ffff797224 */ /* 0x000fe200078e0089 */
[----:B------:R-:W-:Y:S01]  /*3870*/  PRMT R198, RZ, 0x7610, R198 ;  /* 0x00007610ffc67816 */ /* 0x000fe200000000c6 */
[----:B------:R-:W-:Y:S01]  /*3880*/  IMAD.WIDE R128, R87, 0x2, R122 ;  /* 0x0000000257807825 */ /* 0x000fe200078e027a */
[----:B------:R-:W-:-:S03]  /*3890*/  PRMT R192, RZ, 0x7610, R192 ;  /* 0x00007610ffc07816 */ /* 0x000fc600000000c0 */
[C---:B------:R-:W-:Y:S01]  /*38a0*/  IMAD.WIDE R130, R87.reuse, 0x2, R120 ;  /* 0x0000000257827825 */ /* 0x040fe200078e0278 */
[----:B------:R0:W5:Y:S03]  /*38b0*/  @!P1 LDG.E.U16 R196, desc[UR14][R128.64] ;  /* 0x0000000e80c49981 */ /* 0x000166000c1e1500 */
[----:B------:R-:W-:Y:S01]  /*38c0*/  IMAD.WIDE R124, R87, 0x2, R112 ;  /* 0x00000002577c7825 */ /* 0x000fe200078e0270 */
[----:B------:R1:W5:Y:S01]  /*38d0*/  @!P1 LDG.E.U16 R198, desc[UR14][R130.64] ;  /* 0x0000000e82c69981 */ /* 0x000362000c1e1500 */
[----:B------:R-:W-:-:S03]  /*38e0*/  PRMT R204, RZ, 0x7610, R204 ;  /* 0x00007610ffcc7816 */ /* 0x000fc600000000cc */
[----:B------:R1:W5:Y:S01]  /*38f0*/  @!P1 LDG.E.U16 R192, desc[UR14][R124.64] ;  /* 0x0000000e7cc09981 */ /* 0x000362000c1e1500 */
[----:B0-----:R-:W-:Y:S02]  /*3900*/  IMAD.MOV.U32 R128, RZ, RZ, R134 ;  /* 0x000000ffff807224 */ /* 0x001fe400078e0086 */
[----:B------:R-:W-:Y:S02]  /*3910*/  IMAD.MOV.U32 R129, RZ, RZ, R135 ;  /* 0x000000ffff817224 */ /* 0x000fe400078e0087 */
[----:B-1----:R-:W-:Y:S02]  /*3920*/  IMAD.MOV.U32 R130, RZ, RZ, R132 ;  /* 0x000000ffff827224 */ /* 0x002fe400078e0084 */
[----:B------:R-:W-:Y:S01]  /*3930*/  IMAD.MOV.U32 R131, RZ, RZ, R133 ;  /* 0x000000ffff837224 */ /* 0x000fe200078e0085 */
[----:B------:R-:W-:Y:S01]  /*3940*/  PRMT R202, RZ, 0x7610, R202 ;  /* 0x00007610ffca7816 */ /* 0x000fe200000000ca */
[----:B------:R-:W-:Y:S02]  /*3950*/  IMAD.MOV.U32 R124, RZ, RZ, R126 ;  /* 0x000000ffff7c7224 */ /* 0x000fe400078e007e */
[----:B------:R-:W-:-:S02]  /*3960*/  IMAD.MOV.U32 R125, RZ, RZ, R127 ;  /* 0x000000ffff7d7224 */ /* 0x000fc400078e007f */
[C---:B------:R-:W-:Y:S01]  /*3970*/  IMAD.WIDE R134, R87.reuse, 0x2, R128 ;  /* 0x0000000257867825 */ /* 0x040fe200078e0280 */
[----:B------:R-:W-:Y:S02]  /*3980*/  PRMT R194, RZ, 0x7610, R194 ;  /* 0x00007610ffc27816 */ /* 0x000fe400000000c2 */
[----:B------:R-:W-:Y:S01]  /*3990*/  PRMT R200, RZ, 0x7610, R200 ;  /* 0x00007610ffc87816 */ /* 0x000fe200000000c8 */
[C---:B------:R-:W-:Y:S01]  /*39a0*/  IMAD.WIDE R132, R87.reuse, 0x2, R130 ;  /* 0x0000000257847825 */ /* 0x040fe200078e0282 */
[----:B------:R0:W5:Y:S03]  /*39b0*/  @!P1 LDG.E.U16 R204, desc[UR14][R134.64] ;  /* 0x0000000e86cc9981 */ /* 0x000166000c1e1500 */
[C---:B------:R-:W-:Y:S01]  /*39c0*/  IMAD.WIDE R126, R87.reuse, 0x2, R124 ;  /* 0x00000002577e7825 */ /* 0x040fe200078e027c */
[----:B------:R1:W5:Y:S03]  /*39d0*/  @!P1 LDG.E.U16 R202, desc[UR14][R132.64] ;  /* 0x0000000e84ca9981 */ /* 0x000366000c1e1500 */
[----:B------:R-:W-:Y:S01]  /*39e0*/  IMAD.WIDE R136, R87, 0x2, R118 ;  /* 0x0000000257887825 */ /* 0x000fe200078e0276 */
[----:B------:R1:W5:Y:S03]  /*39f0*/  @!P1 LDG.E.U16 R194, desc[UR14][R126.64] ;  /* 0x0000000e7ec29981 */ /* 0x000366000c1e1500 */
[----:B0-----:R-:W-:Y:S01]  /*3a00*/  IMAD.MOV.U32 R134, RZ, RZ, R142 ;  /* 0x000000ffff867224 */ /* 0x001fe200078e008e */
[----:B------:R0:W5:Y:S01]  /*3a10*/  @!P1 LDG.E.U16 R200, desc[UR14][R136.64] ;  /* 0x0000000e88c89981 */ /* 0x000162000c1e1500 */
[----:B------:R-:W-:-:S02]  /*3a20*/  IMAD.MOV.U32 R135, RZ, RZ, R143 ;  /* 0x000000ffff877224 */ /* 0x000fc400078e008f */
[--C-:B-1----:R-:W-:Y:S01]  /*3a30*/  IMAD.MOV.U32 R133, RZ, RZ, R208.reuse ;  /* 0x000000ffff857224 */ /* 0x102fe200078e00d0 */
[----:B------:R-:W-:Y:S01]  /*3a40*/  PRMT R208, RZ, 0x7610, R208 ;  /* 0x00007610ffd07816 */ /* 0x000fe200000000d0 */
[----:B------:R-:W-:Y:S02]  /*3a50*/  IMAD.MOV.U32 R126, RZ, RZ, R138 ;  /* 0x000000ffff7e7224 */ /* 0x000fe400078e008a */
[----:B------:R-:W-:Y:S02]  /*3a60*/  IMAD.MOV.U32 R127, RZ, RZ, R139 ;  /* 0x000000ffff7f7224 */ /* 0x000fe400078e008b */
[----:B0-----:R-:W-:Y:S01]  /*3a70*/  IMAD.WIDE R136, R87, 0x2, R134 ;  /* 0x0000000257887825 */ /* 0x001fe200078e0286 */
[----:B------:R-:W-:-:S03]  /*3a80*/  PRMT R206, RZ, 0x7610, R206 ;  /* 0x00007610ffce7816 */ /* 0x000fc600000000ce */
[C---:B------:R-:W-:Y:S01]  /*3a90*/  IMAD.WIDE R138, R87.reuse, 0x2, R126 ;  /* 0x00000002578a7825 */ /* 0x040fe200078e027e */
[----:B------:R0:W5:Y:S04]  /*3aa0*/  @!P1 LDG.E.U16 R208, desc[UR14][R136.64] ;  /* 0x0000000e88d09981 */ /* 0x000168000c1e1500 */
[----:B------:R1:W5:Y:S01]  /*3ab0*/  @!P1 LDG.E.U16 R206, desc[UR14][R138.64] ;  /* 0x0000000e8ace9981 */ /* 0x000362000c1e1500 */
[----:B0-----:R-:W-:Y:S02]  /*3ac0*/  IMAD.MOV.U32 R136, RZ, RZ, R214 ;  /* 0x000000ffff887224 */ /* 0x001fe400078e00d6 */
[--C-:B------:R-:W-:Y:S01]  /*3ad0*/  IMAD.MOV.U32 R137, RZ, RZ, R212.reuse ;  /* 0x000000ffff897224 */ /* 0x100fe200078e00d4 */
[----:B------:R-:W-:Y:S01]  /*3ae0*/  PRMT R212, RZ, 0x7610, R212 ;  /* 0x00007610ffd47816 */ /* 0x000fe200000000d4 */
[----:B-1----:R-:W-:Y:S01]  /*3af0*/  IMAD.WIDE R138, R87, 0x2, R136 ;  /* 0x00000002578a7825 */ /* 0x002fe200078e0288 */
[----:B------:R-:W-:-:S04]  /*3b00*/  PRMT R214, RZ, 0x7610, R214 ;  /* 0x00007610ffd67816 */ /* 0x000fc800000000d6 */
[----:B------:R0:W5:Y:S01]  /*3b10*/  @!P1 LDG.E.U16 R212, desc[UR14][R138.64] ;  /* 0x0000000e8ad49981 */ /* 0x000162000c1e1500 */
[--C-:B------:R-:W-:Y:S01]  /*3b20*/  IMAD.MOV.U32 R132, RZ, RZ, R210.reuse ;  /* 0x000000ffff847224 */ /* 0x100fe200078e00d2 */
[----:B------:R-:W-:Y:S01]  /*3b30*/  PRMT R210, RZ, 0x7610, R210 ;  /* 0x00007610ffd27816 */ /* 0x000fe200000000d2 */
[----:B0-----:R-:W-:Y:S02]  /*3b40*/  IMAD.MOV.U32 R138, RZ, RZ, R140 ;  /* 0x000000ffff8a7224 */ /* 0x001fe400078e008c */
[----:B------:R-:W-:Y:S02]  /*3b50*/  IMAD.MOV.U32 R139, RZ, RZ, R141 ;  /* 0x000000ffff8b7224 */ /* 0x000fe400078e008d */
[----:B------:R-:W-:-:S04]  /*3b60*/  IMAD.WIDE R140, R87, 0x2, R138 ;  /* 0x00000002578c7825 */ /* 0x000fc800078e028a */
[C---:B------:R-:W-:Y:S01]  /*3b70*/  IMAD.WIDE R142, R87.reuse, 0x2, R132 ;  /* 0x00000002578e7825 */ /* 0x040fe200078e0284 */
[----:B------:R0:W5:Y:S04]  /*3b80*/  @!P1 LDG.E.U16 R214, desc[UR14][R140.64] ;  /* 0x0000000e8cd69981 */ /* 0x000168000c1e1500 */
[----:B------:R1:W5:Y:S01]  /*3b90*/  @!P1 LDG.E.U16 R210, desc[UR14][R142.64] ;  /* 0x0000000e8ed29981 */ /* 0x000362000c1e1500 */
[----:B0-----:R-:W-:Y:S02]  /*3ba0*/  IMAD.MOV.U32 R140, RZ, RZ, R216 ;  /* 0x000000ffff8c7224 */ /* 0x001fe400078e00d8 */
[----:B------:R-:W-:Y:S01]  /*3bb0*/  IMAD.MOV.U32 R141, RZ, RZ, R218 ;  /* 0x000000ffff8d7224 */ /* 0x000fe200078e00da */
[----:B------:R-:W-:Y:S01]  /*3bc0*/  PRMT R216, RZ, 0x7610, R216 ;  /* 0x00007610ffd87816 */ /* 0x000fe200000000d8 */
[----:B-1----:R-:W-:Y:S01]  /*3bd0*/  IMAD.WIDE R142, R87, 0x2, R140 ;  /* 0x00000002578e7825 */ /* 0x002fe200078e028c */
[----:B------:R-:W-:-:S04]  /*3be0*/  PRMT R218, RZ, 0x7610, R218 ;  /* 0x00007610ffda7816 */ /* 0x000fc800000000da */
[----:B------:R0:W5:Y:S02]  /*3bf0*/  @!P1 LDG.E.U16 R216, desc[UR14][R142.64] ;  /* 0x0000000e8ed89981 */ /* 0x000164000c1e1500 */
[----:B0-----:R-:W-:Y:S02]  /*3c00*/  IMAD.MOV.U32 R142, RZ, RZ, R144 ;  /* 0x000000ffff8e7224 */ /* 0x001fe400078e0090 */
[----:B------:R-:W-:Y:S02]  /*3c10*/  IMAD.MOV.U32 R143, RZ, RZ, R145 ;  /* 0x000000ffff8f7224 */ /* 0x000fe400078e0091 */
[----:B------:R-:W-:Y:S01]  /*3c20*/  IMAD.WIDE R144, R87, 0x2, R142 ;  /* 0x0000000257907825 */ /* 0x000fe200078e028e */
        /* <DEDUP_REMOVED lines=70> */
[----:B--2---:R0:W-:Y:S04]  /*4090*/  STS.U16 [R0+UR12], R248 ;  /* 0x000000f800007988 */ /* 0x0041e8000800040c */
[----:B------:R1:W2:Y:S01]  /*40a0*/  @!P1 LDG.E.U16 R250, desc[UR14][R172.64] ;  /* 0x0000000eacfa9981 */ /* 0x0002a2000c1e1500 */
[----:B0-----:R-:W-:Y:S01]  /*40b0*/  PRMT R248, RZ, 0x7610, R248 ;  /* 0x00007610fff87816 */ /* 0x001fe200000000f8 */
[----:B-1----:R-:W-:-:S02]  /*40c0*/  IMAD.MOV.U32 R172, RZ, RZ, R2 ;  /* 0x000000ffffac7224 */ /* 0x002fc400078e0002 */
[----:B------:R-:W-:Y:S02]  /*40d0*/  IMAD.MOV.U32 R173, RZ, RZ, R3 ;  /* 0x000000ffffad7224 */ /* 0x000fe400078e0003 */
[----:B------:R-:W-:Y:S01]  /*40e0*/  IMAD.WIDE R2, R87, 0x2, R172 ;  /* 0x0000000257027825 */ /* 0x000fe200078e02ac */
[----:B---3--:R0:W-:Y:S04]  /*40f0*/  STS.U16 [R0+UR12+0x400], R246 ;  /* 0x000400f600007988 */ /* 0x0081e8000800040c */
[----:B------:R1:W3:Y:S01]  /*4100*/  @!P1 LDG.E.U16 R248, desc[UR14][R2.64] ;  /* 0x0000000e02f89981 */ /* 0x0002e2000c1e1500 */
[----:B0-----:R-:W-:Y:S01]  /*4110*/  PRMT R246, RZ, 0x7610, R246 ;  /* 0x00007610fff67816 */ /* 0x001fe200000000f6 */
[----:B-1----:R-:W-:Y:S02]  /*4120*/  IMAD.MOV.U32 R2, RZ, RZ, R4 ;  /* 0x000000ffff027224 */ /* 0x002fe400078e0004 */
[----:B------:R-:W-:-:S02]  /*4130*/  IMAD.MOV.U32 R3, RZ, RZ, R5 ;  /* 0x000000ffff037224 */ /* 0x000fc400078e0005 */
[----:B------:R-:W-:-:S05]  /*4140*/  IMAD.WIDE R4, R87, 0x2, R2 ;  /* 0x0000000257047825 */ /* 0x000fca00078e0202 */
[----:B------:R-:W3:Y:S04]  /*4150*/  @!P1 LDG.E.U16 R246, desc[UR14][R4.64] ;  /* 0x0000000e04f69981 */ /* 0x000ee8000c1e1500 */
[----:B----4-:R-:W-:Y:S04]  /*4160*/  STS.U16 [R0+UR12+0x800], R207 ;  /* 0x000800cf00007988 */ /* 0x010fe8000800040c */
[----:B-----5:R-:W-:Y:S04]  /*4170*/  STS.U16 [R0+UR12+0xc00], R213 ;  /* 0x000c00d500007988 */ /* 0x020fe8000800040c */
[----:B------:R-:W-:Y:S04]  /*4180*/  STS.U16 [R0+UR12+0x1000], R227 ;  /* 0x001000e300007988 */ /* 0x000fe8000800040c */
        /* <DEDUP_REMOVED lines=33> */
[----:B------:R-:W-:Y:S01]  /*43a0*/  STS.U16 [R0+UR12+0x3800], R236 ;  /* 0x003800ec00007988 */ /* 0x000fe2000800040c */
[----:B------:R-:W-:Y:S01]  /*43b0*/  UMOV UR4, UR13 ;  /* 0x0000000d00047c82 */ /* 0x000fe20008000000 */
[----:B------:R-:W-:Y:S01]  /*43c0*/  UMOV UR5, 0x40000040 ;  /* 0x4000004000057882 */ /* 0x000fe20000000000 */
[----:B------:R-:W-:Y:S01]  /*43d0*/  UMOV UR7, 0x40000040 ;  /* 0x4000004000077882 */ /* 0x000fe20000000000 */
        /* <DEDUP_REMOVED lines=8> */
[----:B--2---:R-:W-:Y:S04]  /*4460*/  STS.U16 [R176+UR12+0x3d00], R250 ;  /* 0x003d00fab0007988 */ /* 0x004fe8000800040c */
[----:B------:R-:W-:Y:S04]  /*4470*/  STS.U16 [R178+UR12+0x2200], R192 ;  /* 0x002200c0b2007988 */ /* 0x000fe8000800040c */
[----:B------:R-:W-:Y:S04]  /*4480*/  STS.U16 [R178+UR12+0x2600], R200 ;  /* 0x002600c8b2007988 */ /* 0x000fe8000800040c */
[----:B------:R-:W-:Y:S04]  /*4490*/  STS.U16 [R178+UR12+0x2a00], R208 ;  /* 0x002a00d0b2007988 */ /* 0x000fe8000800040c */
[----:B------:R0:W-:Y:S04]  /*44a0*/  STS.U16 [R178+UR12+0x2e00], R216 ;  /* 0x002e00d8b2007988 */ /* 0x0001e8000800040c */
[----:B------:R-:W-:Y:S04]  /*44b0*/  STS.U16 [R178+UR12+0x3200], R224 ;  /* 0x003200e0b2007988 */ /* 0x000fe8000800040c */
[----:B------:R-:W-:Y:S04]  /*44c0*/  STS.U16 [R178+UR12+0x3600], R232 ;  /* 0x003600e8b2007988 */ /* 0x000fe8000800040c */
[----:B------:R-:W-:Y:S04]  /*44d0*/  STS.U16 [R178+UR12+0x3a00], R240 ;  /* 0x003a00f0b2007988 */ /* 0x000fe8000800040c */
[----:B---3--:R-:W-:Y:S04]  /*44e0*/  STS.U16 [R178+UR12+0x3e00], R248 ;  /* 0x003e00f8b2007988 */ /* 0x008fe8000800040c */
[----:B------:R-:W-:Y:S04]  /*44f0*/  STS.U16 [R180+UR12+0x2300], R194 ;  /* 0x002300c2b4007988 */ /* 0x000fe8000800040c */
[----:B------:R-:W-:Y:S04]  /*4500*/  STS.U16 [R180+UR12+0x2700], R202 ;  /* 0x002700cab4007988 */ /* 0x000fe8000800040c */
[----:B------:R1:W-:Y:S04]  /*4510*/  STS.U16 [R180+UR12+0x2b00], R210 ;  /* 0x002b00d2b4007988 */ /* 0x0003e8000800040c */
[----:B------:R2:W-:Y:S04]  /*4520*/  STS.U16 [R180+UR12+0x2f00], R218 ;  /* 0x002f00dab4007988 */ /* 0x0005e8000800040c */
[----:B------:R3:W-:Y:S04]  /*4530*/  STS.U16 [R180+UR12+0x3300], R226 ;  /* 0x003300e2b4007988 */ /* 0x0007e8000800040c */
[----:B------:R3:W-:Y:S04]  /*4540*/  STS.U16 [R180+UR12+0x3700], R234 ;  /* 0x003700eab4007988 */ /* 0x0007e8000800040c */
[----:B------:R3:W-:Y:S04]  /*4550*/  STS.U16 [R180+UR12+0x3b00], R242 ;  /* 0x003b00f2b4007988 */ /* 0x0007e8000800040c */
[----:B------:R3:W-:Y:S01]  /*4560*/  STS.U16 [R180+UR12+0x3f00], R246 ;  /* 0x003f00f6b4007988 */ /* 0x0007e2000800040c */
[----:B------:R4:W-:Y:S06]  /*4570*/  MEMBAR.ALL.CTA ;  /* 0x0000000000007992 */ /* 0x0009ec0000008000 */
[----:B----4-:R-:W4:Y:S02]  /*4580*/  FENCE.VIEW.ASYNC.S ;  /* 0x00000000000073c6 */ /* 0x010f240000000000 */
[----:B----4-:R-:W-:Y:S06]  /*4590*/  BAR.SYNC.DEFER_BLOCKING 0x0 ;  /* 0x0000000000007b1d */ /* 0x010fec0000010000 */
[----:B------:R-:W-:-:S06]  /*45a0*/  WARPGROUP.ARRIVE ;  /* 0x00000000000079c5 */ /* 0x000fcc0000000000 */
[----:B------:R-:W-:Y:S04]  /*45b0*/  HGMMA.64x64x16.F32.BF16 R24, gdesc[UR4].tnspA, R24 ;  /* 0x20e00000041879f0 */ /* 0x000fe80008701818 */
[----:B------:R-:W-:Y:S04]  /*45c0*/  HGMMA.64x64x16.F32.BF16 R24, gdesc[UR8].tnspA, R24 ;  /* 0x20e00000081879f0 */ /* 0x000fe80008701818 */
[----:B------:R-:W-:Y:S01]  /*45d0*/  HGMMA.64x64x16.F32.BF16 R24, gdesc[UR20].tnspA, R24 ;  /* 0x20e00000141879f0 */ /* 0x000fe20008701818 */
[----:B------:R-:W-:-:S04]  /*45e0*/  IMAD.WIDE R4, R88, 0x2, R2 ;  /* 0x0000000258047825 */ /* 0x000fc800078e0202 */
[----:B------:R-:W-:-:S04]  /*45f0*/  IMAD.WIDE R2, R88, 0x2, R172 ;  /* 0x0000000258027825 */ /* 0x000fc800078e02ac */
[----:B------:R-:W-:-:S04]  /*4600*/  IMAD.WIDE R172, R88, 0x2, R170 ;  /* 0x0000000258ac7825 */ /* 0x000fc800078e02aa */
[----:B------:R-:W-:-:S04]  /*4610*/  IMAD.WIDE R170, R88, 0x2, R168 ;  /* 0x0000000258aa7825 */ /* 0x000fc800078e02a8 */
[----:B------:R-:W-:Y:S01]  /*4620*/  IMAD.WIDE R168, R88, 0x2, R166 ;  /* 0x0000000258a87825 */ /* 0x000fe200078e02a6 */
[----:B------:R-:W-:Y:S03]  /*4630*/  HGMMA.64x64x16.F32.BF16 R24, gdesc[UR24].tnspA, R24, gsb0 ;  /* 0x20e00000181879f0 */ /* 0x000fe60008001818 */
[----:B------:R-:W-:Y:S02]  /*4640*/  VIADD R174, R174, 0xffffffff ;  /* 0xffffffffaeae7836 */ /* 0x000fe40000000000 */
[----:B------:R-:W-:-:S04]  /*4650*/  IMAD.WIDE R166, R88, 0x2, R164 ;  /* 0x0000000258a67825 */ /* 0x000fc800078e02a4 */
[----:B------:R-:W-:Y:S01]  /*4660*/  IMAD.WIDE R164, R88, 0x2, R162 ;  /* 0x0000000258a47825 */ /* 0x000fe200078e02a2 */
[----:B------:R-:W-:-:S03]  /*4670*/  ISETP.NE.U32.AND P0, PT, R174, RZ, PT ;  /* 0x000000ffae00720c */ /* 0x000fc60003f05070 */
[----:B------:R-:W-:-:S04]  /*4680*/  IMAD.WIDE R162, R88, 0x2, R160 ;  /* 0x0000000258a27825 */ /* 0x000fc800078e02a0 */
        /* <DEDUP_REMOVED lines=9> */
[----:B------:R-:W-:Y:S01]  /*4720*/  IMAD.WIDE R142, R88, 0x2, R134 ;  /* 0x00000002588e7825 */ /* 0x000fe200078e0286 */
[----:B------:R-:W-:-:S03]  /*4730*/  UIADD3 UR16, UR16, -0x40, URZ ;  /* 0xffffffc010107890 */ /* 0x000fc6000fffe03f */
[----:B------:R-:W-:-:S04]  /*4740*/  IMAD.WIDE R134, R88, 0x2, R128 ;  /* 0x0000000258867825 */ /* 0x000fc800078e0280 */
[----:B------:R-:W-:-:S04]  /*4750*/  IMAD.WIDE R128, R88, 0x2, R118 ;  /* 0x0000000258807825 */ /* 0x000fc800078e0276 */
[----:B0-----:R-:W-:-:S04]  /*4760*/  IMAD.WIDE R216, R88, 0x2, R140 ;  /* 0x0000000258d87825 */ /* 0x001fc800078e028c */
[----:B------:R-:W-:-:S04]  /*4770*/  IMAD.WIDE R214, R88, 0x2, R136 ;  /* 0x0000000258d67825 */ /* 0x000fc800078e0288 */
[----:B-1----:R-:W-:-:S04]  /*4780*/  IMAD.WIDE R210, R88, 0x2, R132 ;  /* 0x0000000258d27825 */ /* 0x002fc800078e0284 */
[----:B------:R-:W-:Y:S01]  /*4790*/  IMAD.WIDE R122, R88, 0x2, R122 ;  /* 0x00000002587a7825 */ /* 0x000fe200078e027a */
[----:B------:R-:W-:-:S03]  /*47a0*/  WARPGROUP.DEPBAR.LE gsb0, 0x0 ;  /* 0x00008000000079c5 */ /* 0x000fc60000010000 */
[----:B------:R-:W-:-:S04]  /*47b0*/  IMAD.WIDE R112, R88, 0x2, R112 ;  /* 0x0000000258707825 */ /* 0x000fc800078e0270 */
[----:B------:R-:W-:-:S04]  /*47c0*/  IMAD.WIDE R114, R88, 0x2, R114 ;  /* 0x0000000258727825 */ /* 0x000fc800078e0272 */
[----:B------:R-:W-:-:S04]  /*47d0*/  IMAD.WIDE R116, R88, 0x2, R116 ;  /* 0x0000000258747825 */ /* 0x000fc800078e0274 */
[----:B------:R-:W-:-:S04]  /*47e0*/  IMAD.WIDE R140, R88, 0x2, R138 ;  /* 0x00000002588c7825 */ /* 0x000fc800078e028a */
[----:B------:R-:W-:-:S04]  /*47f0*/  IMAD.WIDE R132, R88, 0x2, R130 ;  /* 0x0000000258847825 */ /* 0x000fc800078e0282 */
[----:B------:R-:W-:-:S04]  /*4800*/  IMAD.WIDE R138, R88, 0x2, R126 ;  /* 0x00000002588a7825 */ /* 0x000fc800078e027e */
[----:B------:R-:W-:Y:S02]  /*4810*/  IMAD.MOV.U32 R130, RZ, RZ, R128 ;  /* 0x000000ffff827224 */ /* 0x000fe400078e0080 */
[----:B--2---:R-:W-:Y:S02]  /*4820*/  IMAD.MOV.U32 R218, RZ, RZ, R217 ;  /* 0x000000ffffda7224 */ /* 0x004fe400078e00d9 */
[----:B------:R-:W-:Y:S02]  /*4830*/  IMAD.MOV.U32 R212, RZ, RZ, R215 ;  /* 0x000000ffffd47224 */ /* 0x000fe400078e00d7 */
[----:B------:R-:W-:Y:S02]  /*4840*/  IMAD.MOV.U32 R208, RZ, RZ, R211 ;  /* 0x000000ffffd07224 */ /* 0x000fe400078e00d3 */
[----:B------:R-:W-:-:S04]  /*4850*/  IMAD.WIDE R136, R88, 0x2, R120 ;  /* 0x0000000258887825 */ /* 0x000fc800078e0278 */
[----:B------:R-:W-:-:S04]  /*4860*/  IMAD.WIDE R126, R88, 0x2, R124 ;  /* 0x00000002587e7825 */ /* 0x000fc800078e027c */
[----:B------:R-:W-:Y:S02]  /*4870*/  IMAD.MOV.U32 R128, RZ, RZ, R122 ;  /* 0x000000ffff807224 */ /* 0x000fe400078e007a */
[----:B------:R-:W-:Y:S02]  /*4880*/  IMAD.MOV.U32 R131, RZ, RZ, R123 ;  /* 0x000000ffff837224 */ /* 0x000fe400078e007b */
[----:B------:R-:W-:Y:S02]  /*4890*/  IMAD.MOV.U32 R190, RZ, RZ, R112 ;  /* 0x000000ffffbe7224 */ /* 0x000fe400078e0070 */
[----:B------:R-:W-:Y:S02]  /*48a0*/  IMAD.MOV.U32 R186, RZ, RZ, R113 ;  /* 0x000000ffffba7224 */ /* 0x000fe400078e0071 */
[----:B------:R-:W-:-:S04]  /*48b0*/  IMAD.WIDE R110, R106, 0x2, R110 ;  /* 0x000000026a6e7825 */ /* 0x000fc800078e026e */
[----:B------:R-:W-:Y:S02]  /*48c0*/  IMAD.MOV.U32 R196, RZ, RZ, R114 ;  /* 0x000000ffffc47224 */ /* 0x000fe400078e0072 */
[----:B------:R-:W-:Y:S02]  /*48d0*/  IMAD.MOV.U32 R194, RZ, RZ, R115 ;  /* 0x000000ffffc27224 */ /* 0x000fe400078e0073 */
[----:B------:R-:W-:Y:S02]  /*48e0*/  IMAD.MOV.U32 R188, RZ, RZ, R116 ;  /* 0x000000ffffbc7224 */ /* 0x000fe400078e0074 */
[----:B------:R-:W-:Y:S01]  /*48f0*/  IMAD.MOV.U32 R192, RZ, RZ, R117 ;  /* 0x000000ffffc07224 */ /* 0x000fe200078e0075 */
[----:B---3--:R-:W-:Y:S06]  /*4900*/  @P0 BRA `(.L_x_1) ;  /* 0xffffffe4003c0947 */ /* 0x008fec000383ffff */
[----:B------:R-:W-:Y:S02]  /*4910*/  F2FP.BF16.F32.PACK_AB R51, R55, R51 ;  /* 0x000000333733723e */ /* 0x000fe400000010ff */
[----:B------:R-:W-:Y:S02]  /*4920*/  F2FP.BF16.F32.PACK_AB R50, R54, R50 ;  /* 0x000000323632723e */ /* 0x000fe400000010ff */
[----:B------:R-:W-:Y:S02]  /*4930*/  F2FP.BF16.F32.PACK_AB R49, R53, R49 ;  /* 0x000000313531723e */ /* 0x000fe400000010ff */
[----:B------:R-:W-:Y:S02]  /*4940*/  F2FP.BF16.F32.PACK_AB R48, R52, R48 ;  /* 0x000000303430723e */ /* 0x000fe400000010ff */
[----:B------:R-:W-:Y:S02]  /*4950*/  F2FP.BF16.F32.PACK_AB R43, R47, R43 ;  /* 0x0000002b2f2b723e */ /* 0x000fe400000010ff */
[----:B------:R-:W-:-:S02]  /*4960*/  F2FP.BF16.F32.PACK_AB R42, R46, R42 ;  /* 0x0000002a2e2a723e */ /* 0x000fc400000010ff */
        /* <DEDUP_REMOVED lines=9> */
[----:B------:R-:W-:-:S07]  /*4a00*/  F2FP.BF16.F32.PACK_AB R24, R28, R24 ;  /* 0x000000181c18723e */ /* 0x000fce00000010ff */
.L_x_0:
[----:B------:R-:W-:Y:S01]  /*4a10*/  BAR.SYNC.DEFER_BLOCKING 0x0 ;  /* 0x0000000000007b1d */ /* 0x000fe20000010000 */
[C---:B------:R-:W-:Y:S02]  /*4a20*/  IMAD.SHL.U32 R2, R72.reuse, 0x100, RZ ;  /* 0x0000010048027824 */ /* 0x040fe400078e00ff */
[C---:B------:R-:W-:Y:S02]  /*4a30*/  IMAD.SHL.U32 R0, R72.reuse, 0x10, RZ ;  /* 0x0000001048007824 */ /* 0x040fe400078e00ff */
[----:B------:R-:W-:Y:S01]  /*4a40*/  IMAD.SHL.U32 R3, R72, 0x8, RZ ;  /* 0x0000000848037824 */ /* 0x000fe200078e00ff */
[----:B------:R-:W-:Y:S01]  /*4a50*/  LOP3.LUT R5, R2, 0x800, RZ, 0xc0, !PT ;  /* 0x0000080002057812 */ /* 0x000fe200078ec0ff */
[----:B------:R-:W-:Y:S01]  /*4a60*/  IMAD.SHL.U32 R72, R72, 0x20, RZ ;  /* 0x0000002048487824 */ /* 0x000fe200078e00ff */
[----:B------:R-:W-:Y:S01]  /*4a70*/  LOP3.LUT R2, R0, 0x70, RZ, 0xc0, !PT ;  /* 0x0000007000027812 */ /* 0x000fe200078ec0ff */
[----:B------:R-:W-:Y:S01]  /*4a80*/  ULDC.64 UR6, c[0x0][0x228] ;  /* 0x00008a0000067ab9 */ /* 0x000fe20000000a00 */
[----:B------:R-:W-:Y:S01]  /*4a90*/  LOP3.LUT R3, R3, 0x380, RZ, 0xc0, !PT ;  /* 0x0000038003037812 */ /* 0x000fe200078ec0ff */
[----:B------:R-:W-:Y:S01]  /*4aa0*/  ULDC UR4, c[0x0][0x244] ;  /* 0x0000910000047ab9 */ /* 0x000fe20000000800 */
[----:B------:R-:W-:-:S02]  /*4ab0*/  IADD3 R2, R2, UR12, R5 ;  /* 0x0000000c02027c10 */ /* 0x000fc4000fffe005 */
[----:B------:R-:W-:Y:S02]  /*4ac0*/  LOP3.LUT R4, R0, 0x3f0, RZ, 0xc0, !PT ;  /* 0x000003f000047812 */ /* 0x000fe400078ec0ff */
[----:B------:R-:W-:Y:S01]  /*4ad0*/  LOP3.LUT R5, R72, 0x800, RZ, 0xc0, !PT ;  /* 0x0000080048057812 */ /* 0x000fe200078ec0ff */
[----:B------:R-:W-:Y:S01]  /*4ae0*/  IMAD.IADD R0, R3, 0x1, R2 ;  /* 0x0000000103007824 */ /* 0x000fe200078e0202 */
[C---:B------:R-:W-:Y:S01]  /*4af0*/  ISETP.GE.AND P0, PT, R6.reuse, UR6, PT ;  /* 0x0000000606007c0c */ /* 0x040fe2000bf06270 */
[----:B------:R-:W-:Y:S01]  /*4b00*/  IMAD R6, R6, UR4, RZ ;  /* 0x0000000406067c24 */ /* 0x000fe2000f8e02ff */
[----:B------:R-:W-:Y:S01]  /*4b10*/  IADD3 R44, R4, UR12, R5 ;  /* 0x0000000c042c7c10 */ /* 0x000fe2000fffe005 */
[----:B------:R-:W-:Y:S01]  /*4b20*/  ULDC UR6, c[0x0][0x248] ;  /* 0x0000920000067ab9 */ /* 0x000fe20000000800 */
[----:B------:R-:W-:Y:S01]  /*4b30*/  ULDC.64 UR4, c[0x0][0x220] ;  /* 0x0000880000047ab9 */ /* 0x000fe20000000a00 */
[----:B------:R-:W-:Y:S01]  /*4b40*/  ISETP.LT.AND P1, PT, R70, UR7, !P0 ;  /* 0x0000000746007c0c */ /* 0x000fe2000c721270 */
[----:B------:R-:W-:Y:S01]  /*4b50*/  STSM.16.M88.4 [R0], R24 ;  /* 0x0000001800007844 */ /* 0x000fe20000000200 */
[----:B------:R-:W-:Y:S01]  /*4b60*/  BAR.SYNC.DEFER_BLOCKING 0x0 ;  /* 0x0000000000007b1d */ /* 0x000fe20000010000 */
[----:B------:R-:W-:Y:S01]  /*4b70*/  LEA R53, P2, R6, UR4, 0x1 ;  /* 0x0000000406357c11 */ /* 0x000fe2000f8408ff */
[----:B------:R-:W-:Y:S01]  /*4b80*/  IMAD R70, R70, UR6, RZ ;  /* 0x0000000646467c24 */ /* 0x000fe2000f8e02ff */
[C---:B------:R-:W-:Y:S01]  /*4b90*/  ISETP.LT.AND P4, PT, R69.reuse, UR7, !P0 ;  /* 0x0000000745007c0c */ /* 0x040fe2000c781270 */
[----:B------:R-:W-:Y:S01]  /*4ba0*/  IMAD R69, R69, UR6, RZ ;  /* 0x0000000645457c24 */ /* 0x000fe2000f8e02ff */
[----:B------:R-:W-:-:S02]  /*4bb0*/  LEA.HI.X.SX32 R55, R6, UR5, 0x1, P2 ;  /* 0x0000000506377c11 */ /* 0x000fc400090f0eff */
[CC--:B------:R-:W-:Y:S02]  /*4bc0*/  LEA R2, P2, R70.reuse, R53.reuse, 0x1 ;  /* 0x0000003546027211 */ /* 0x0c0fe400078408ff */
[C---:B------:R-:W-:Y:S02]  /*4bd0*/  LEA R4, P3, R69.reuse, R53, 0x1 ;  /* 0x0000003545047211 */ /* 0x040fe400078608ff */
[-C--:B------:R-:W-:Y:S02]  /*4be0*/  LEA.HI.X.SX32 R3, R70, R55.reuse, 0x1, P2 ;  /* 0x0000003746037211 */ /* 0x080fe400010f0eff */
[C---:B------:R-:W-:Y:S01]  /*4bf0*/  ISETP.LT.AND P2, PT, R68.reuse, UR7, !P0 ;  /* 0x0000000744007c0c */ /* 0x040fe2000c741270 */
[----:B------:R-:W-:Y:S01]  /*4c00*/  IMAD R68, R68, UR6, RZ ;  /* 0x0000000644447c24 */ /* 0x000fe2000f8e02ff */
[----:B------:R-:W-:Y:S02]  /*4c10*/  LEA.HI.X.SX32 R5, R69, R55, 0x1, P3 ;  /* 0x0000003745057211 */ /* 0x000fe400018f0eff */
[C---:B------:R-:W-:Y:S01]  /*4c20*/  ISETP.LT.AND P3, PT, R67.reuse, UR7, !P0 ;  /* 0x0000000743007c0c */ /* 0x040fe2000c761270 */
[----:B------:R-:W-:Y:S01]  /*4c30*/  IMAD R67, R67, UR6, RZ ;  /* 0x0000000643437c24 */ /* 0x000fe2000f8e02ff */
[----:B------:R-:W-:Y:S01]  /*4c40*/  LDS.128 R36, [R44] ;  /* 0x000000002c247984 */ /* 0x000fe20000000c00 */
[----:B------:R-:W-:Y:S06]  /*4c50*/  BAR.SYNC.DEFER_BLOCKING 0x0 ;  /* 0x0000000000007b1d */ /* 0x000fec0000010000 */
[----:B------:R0:W-:Y:S02]  /*4c60*/  STSM.16.M88.4 [R0], R32 ;  /* 0x0000002000007844 */ /* 0x0001e40000000200 */
[----:B------:R-:W-:Y:S01]  /*4c70*/  BAR.SYNC.DEFER_BLOCKING 0x0 ;  /* 0x0000000000007b1d */ /* 0x000fe20000010000 */
[----:B0-----:R-:W-:-:S04]  /*4c80*/  LEA R34, P5, R67, R53, 0x1 ;  /* 0x0000003543227211 */ /* 0x001fc800078a08ff */
[----:B------:R-:W-:Y:S01]  /*4c90*/  LEA.HI.X.SX32 R35, R67, R55, 0x1, P5 ;  /* 0x0000003743237211 */ /* 0x000fe200028f0eff */
[----:B------:R-:W0:Y:S02]  /*4ca0*/  LDS.128 R28, [R44] ;  /* 0x000000002c1c7984 */ /* 0x000e240000000c00 */
[----:B------:R-:W-:Y:S06]  /*4cb0*/  BAR.SYNC.DEFER_BLOCKING 0x0 ;  /* 0x0000000000007b1d */ /* 0x000fec0000010000 */
[----:B------:R-:W-:Y:S02]  /*4cc0*/  STSM.16.M88.4 [R0], R40 ;  /* 0x0000002800007844 */ /* 0x000fe40000000200 */
[----:B------:R-:W-:Y:S01]  /*4cd0*/  BAR.SYNC.DEFER_BLOCKING 0x0 ;  /* 0x0000000000007b1d */ /* 0x000fe20000010000 */
[----:B0-----:R-:W-:-:S05]  /*4ce0*/  PRMT R6, R28, 0x7632, R6 ;  /* 0x000076321c067816 */ /* 0x001fca0000000006 */
[----:B------:R-:W0:Y:S02]  /*4cf0*/  LDS.128 R24, [R44] ;  /* 0x000000002c187984 */ /* 0x000e240000000c00 */
[----:B------:R-:W-:Y:S06]  /*4d00*/  BAR.SYNC.DEFER_BLOCKING 0x0 ;  /* 0x0000000000007b1d */ /* 0x000fec0000010000 */
[----:B------:R1:W-:Y:S02]  /*4d10*/  STSM.16.M88.4 [R0], R48 ;  /* 0x0000003000007844 */ /* 0x0003e40000000200 */
[----:B------:R-:W-:Y:S01]  /*4d20*/  BAR.SYNC.DEFER_BLOCKING 0x0 ;  /* 0x0000000000007b1d */ /* 0x000fe20000010000 */
[----:B-1----:R-:W-:-:S05]  /*4d30*/  PRMT R0, R38, 0x7632, R0 ;  /* 0x0000763226007816 */ /* 0x002fca0000000000 */
[----:B------:R1:W-:Y:S01]  /*4d40*/  @P1 STG.E.U16 desc[UR14][R2.64], R36 ;  /* 0x0000002402001986 */ /* 0x0003e2000c10150e */
[----:B------:R-:W-:-:S03]  /*4d50*/  LEA R32, P1, R68, R53, 0x1 ;  /* 0x0000003544207211 */ /* 0x000fc600078208ff */
[----:B------:R2:W-:Y:S01]  /*4d60*/  @P4 STG.E.U16 desc[UR14][R4.64], R37 ;  /* 0x0000002504004986 */ /* 0x0005e2000c10150e */
[C---:B------:R-:W-:Y:S01]  /*4d70*/  ISETP.LT.AND P4, PT, R66.reuse, UR7, !P0 ;  /* 0x0000000742007c0c */ /* 0x040fe2000c781270 */
[----:B------:R-:W-:Y:S01]  /*4d80*/  IMAD R66, R66, UR6, RZ ;  /* 0x0000000642427c24 */ /* 0x000fe2000f8e02ff */
[----:B------:R-:W-:Y:S01]  /*4d90*/  LEA.HI.X.SX32 R33, R68, R55, 0x1, P1 ;  /* 0x0000003744217211 */ /* 0x000fe200008f0eff */
[----:B------:R-:W3:Y:S01]  /*4da0*/  LDS.128 R44, [R44] ;  /* 0x000000002c2c7984 */ /* 0x000ee20000000c00 */
[C---:B------:R-:W-:Y:S01]  /*4db0*/  ISETP.LT.AND P1, PT, R65.reuse, UR7, !P0 ;  /* 0x0000000741007c0c */ /* 0x040fe2000c721270 */
[----:B------:R-:W-:Y:S01]  /*4dc0*/  IMAD R65, R65, UR6, RZ ;  /* 0x0000000641417c24 */ /* 0x000fe2000f8e02ff */
[-C--:B-1----:R-:W-:Y:S01]  /*4dd0*/  LEA R2, P6, R66, R53.reuse, 0x1 ;  /* 0x0000003542027211 */ /* 0x082fe200078c08ff */
[----:B------:R1:W-:Y:S01]  /*4de0*/  @P2 STG.E.U16 desc[UR14][R32.64], R38 ;  /* 0x0000002620002986 */ /* 0x0003e2000c10150e */
[----:B------:R-:W-:Y:S02]  /*4df0*/  PRMT R36, R36, 0x7632, R36 ;  /* 0x0000763224247816 */ /* 0x000fe40000000024 */
[----:B--2---:R-:W-:Y:S01]  /*4e00*/  LEA R4, P2, R65, R53, 0x1 ;  /* 0x0000003541047211 */ /* 0x004fe200078408ff */
[----:B------:R-:W-:Y:S01]  /*4e10*/  @P3 STG.E.U16 desc[UR14][R34.64], R39 ;  /* 0x0000002722003986 */ /* 0x000fe2000c10150e */
[----:B------:R-:W-:-:S02]  /*4e20*/  LEA.HI.X.SX32 R3, R66, R55, 0x1, P6 ;  /* 0x0000003742037211 */ /* 0x000fc400030f0eff */
[----:B------:R-:W-:Y:S02]  /*4e30*/  LEA.HI.X.SX32 R5, R65, R55, 0x1, P2 ;  /* 0x0000003741057211 */ /* 0x000fe400010f0eff */
[C---:B------:R-:W-:Y:S01]  /*4e40*/  ISETP.LT.AND P2, PT, R64.reuse, UR7, !P0 ;  /* 0x0000000740007c0c */ /* 0x040fe2000c741270 */
[----:B------:R-:W-:Y:S01]  /*4e50*/  IMAD R64, R64, UR6, RZ ;  /* 0x0000000640407c24 */ /* 0x000fe2000f8e02ff */
[----:B------:R2:W-:Y:S01]  /*4e60*/  @P4 STG.E.U16 desc[UR14][R2.64], R36 ;  /* 0x0000002402004986 */ /* 0x0005e2000c10150e */
[C---:B------:R-:W-:Y:S01]  /*4e70*/  ISETP.LT.AND P4, PT, R63.reuse, UR7, !P0 ;  /* 0x000000073f007c0c */ /* 0x040fe2000c781270 */
[----:B------:R-:W-:Y:S01]  /*4e80*/  IMAD R63, R63, UR6, RZ ;  /* 0x000000063f3f7c24 */ /* 0x000fe2000f8e02ff */
[----:B------:R-:W-:Y:S02]  /*4e90*/  PRMT R37, R37, 0x7632, R37 ;  /* 0x0000763225257816 */ /* 0x000fe40000000025 */
[C---:B------:R-:W-:Y:S01]  /*4ea0*/  ISETP.LT.AND P3, PT, R62.reuse, UR7, !P0 ;  /* 0x000000073e007c0c */ /* 0x040fe2000c761270 */
[----:B------:R-:W-:Y:S01]  /*4eb0*/  IMAD R62, R62, UR6, RZ ;  /* 0x000000063e3e7c24 */ /* 0x000fe2000f8e02ff */
[C---:B-1----:R-:W-:Y:S01]  /*4ec0*/  LEA R32, P6, R64.reuse, R53, 0x1 ;  /* 0x0000003540207211 */ /* 0x042fe200078c08ff */
[----:B------:R1:W-:Y:S01]  /*4ed0*/  @P1 STG.E.U16 desc[UR14][R4.64], R37 ;  /* 0x0000002504001986 */ /* 0x0003e2000c10150e */
[C---:B------:R-:W-:Y:S01]  /*4ee0*/  ISETP.LT.AND P1, PT, R61.reuse, UR7, !P0 ;  /* 0x000000073d007c0c */ /* 0x040fe2000c721270 */
[----:B------:R-:W-:Y:S01]  /*4ef0*/  IMAD R61, R61, UR6, RZ ;  /* 0x000000063d3d7c24 */ /* 0x000fe2000f8e02ff */
[----:B------:R-:W-:-:S02]  /*4f00*/  LEA.HI.X.SX32 R33, R64, R55, 0x1, P6 ;  /* 0x0000003740217211 */ /* 0x000fc400030f0eff */
[----:B--2---:R-:W-:Y:S02]  /*4f10*/  LEA R2, P5, R63, R53, 0x1 ;  /* 0x000000353f027211 */ /* 0x004fe400078a08ff */
[----:B------:R-:W-:Y:S01]  /*4f20*/  PRMT R39, R39, 0x7632, R39 ;  /* 0x0000763227277816 */ /* 0x000fe20000000027 */
[----:B------:R2:W-:Y:S01]  /*4f30*/  @P2 STG.E.U16 desc[UR14][R32.64], R0 ;  /* 0x0000000020002986 */ /* 0x0005e2000c10150e */
[----:B------:R-:W-:Y:S02]  /*4f40*/  LEA.HI.X.SX32 R3, R63, R55, 0x1, P5 ;  /* 0x000000373f037211 */ /* 0x000fe400028f0eff */
[CC--:B------:R-:W-:Y:S02]  /*4f50*/  LEA R34, P5, R61.reuse, R53.reuse, 0x1 ;  /* 0x000000353d227211 */ /* 0x0c0fe400078a08ff */
[----:B-1----:R-:W-:Y:S01]  /*4f60*/  LEA R4, P6, R62, R53, 0x1 ;  /* 0x000000353e047211 */ /* 0x002fe200078c08ff */
[----:B------:R1:W-:Y:S01]  /*4f70*/  @P4 STG.E.U16 desc[UR14][R2.64], R39 ;  /* 0x0000002702004986 */ /* 0x0003e2000c10150e */
[----:B------:R-:W-:-:S02]  /*4f80*/  LEA.HI.X.SX32 R35, R61, R55, 0x1, P5 ;  /* 0x000000373d237211 */ /* 0x000fc400028f0eff */
[----:B------:R-:W-:Y:S02]  /*4f90*/  LEA.HI.X.SX32 R5, R62, R55, 0x1, P6 ;  /* 0x000000373e057211 */ /* 0x000fe400030f0eff */
[C---:B------:R-:W-:Y:S01]  /*4fa0*/  ISETP.LT.AND P2, PT, R59.reuse, UR7, !P0 ;  /* 0x000000073b007c0c */ /* 0x040fe2000c741270 */
[----:B------:R-:W-:Y:S01]  /*4fb0*/  IMAD R59, R59, UR6, RZ ;  /* 0x000000063b3b7c24 */ /* 0x000fe2000f8e02ff */
[----:B------:R-:W-:Y:S01]  /*4fc0*/  ISETP.LT.AND P4, PT, R58, UR7, !P0 ;  /* 0x000000073a007c0c */ /* 0x000fe2000c781270 */
[----:B------:R4:W-:Y:S01]  /*4fd0*/  @P3 STG.E.U16 desc[UR14][R4.64], R28 ;  /* 0x0000001c04003986 */ /* 0x0009e2000c10150e */
[C---:B------:R-:W-:Y:S01]  /*4fe0*/  ISETP.LT.AND P3, PT, R60.reuse, UR7, !P0 ;  /* 0x000000073c007c0c */ /* 0x040fe2000c761270 */
[----:B------:R-:W-:Y:S01]  /*4ff0*/  IMAD R60, R60, UR6, RZ ;  /* 0x000000063c3c7c24 */ /* 0x000fe2000f8e02ff */
[----:B--2---:R-:W-:Y:S01]  /*5000*/  PRMT R32, R30, 0x7632, R32 ;  /* 0x000076321e207816 */ /* 0x004fe20000000020 */
[----:B------:R-:W-:Y:S01]  /*5010*/  @P1 STG.E.U16 desc[UR14][R34.64], R29 ;  /* 0x0000001d22001986 */ /* 0x000fe2000c10150e */
[----:B------:R-:W-:Y:S01]  /*5020*/  IMAD R58, R58, UR6, RZ ;  /* 0x000000063a3a7c24 */ /* 0x000fe2000f8e02ff */
[-C--:B-1----:R-:W-:Y:S01]  /*5030*/  LEA R2, P5, R59, R53.reuse, 0x1 ;  /* 0x000000353b027211 */ /* 0x082fe200078a08ff */
[----:B------:R-:W-:Y:S01]  /*5040*/  IMAD R0, R22, UR6, RZ ;  /* 0x0000000616007c24 */ /* 0x000fe2000f8e02ff */
[----:B------:R-:W-:-:S02]  /*5050*/  LEA R36, P1, R60, R53, 0x1 ;  /* 0x000000353c247211 */ /* 0x000fc400078208ff */
[-C--:B------:R-:W-:Y:S02]  /*5060*/  LEA.HI.X.SX32 R3, R59, R55.reuse, 0x1, P5 ;  /* 0x000000373b037211 */ /* 0x080fe400028f0eff */
[----:B------:R-:W-:Y:S02]  /*5070*/  LEA.HI.X.SX32 R37, R60, R55, 0x1, P1 ;  /* 0x000000373c257211 */ /* 0x000fe400008f0eff */
[C---:B------:R-:W-:Y:S01]  /*5080*/  ISETP.LT.AND P1, PT, R57.reuse, UR7, !P0 ;  /* 0x0000000739007c0c */ /* 0x040fe2000c721270 */
[----:B------:R-:W-:Y:S01]  /*5090*/  IMAD R57, R57, UR6, RZ ;  /* 0x0000000639397c24 */ /* 0x000fe2000f8e02ff */
[C---:B----4-:R-:W-:Y:S01]  /*50a0*/  LEA R4, P6, R58.reuse, R53, 0x1 ;  /* 0x000000353a047211 */ /* 0x050fe200078c08ff */
[----:B------:R-:W-:Y:S03]  /*50b0*/  @P3 STG.E.U16 desc[UR14][R36.64], R30 ;  /* 0x0000001e24003986 */ /* 0x000fe6000c10150e */
[----:B------:R-:W-:Y:S01]  /*50c0*/  LEA.HI.X.SX32 R5, R58, R55, 0x1, P6 ;  /* 0x000000373a057211 */ /* 0x000fe200030f0eff */
[----:B------:R1:W-:Y:S01]  /*50d0*/  @P2 STG.E.U16 desc[UR14][R2.64], R31 ;  /* 0x0000001f02002986 */ /* 0x0003e2000c10150e */
[----:B------:R-:W-:-:S02]  /*50e0*/  LEA R28, P3, R57, R53, 0x1 ;  /* 0x00000035391c7211 */ /* 0x000fc400078608ff */
[C---:B------:R-:W-:Y:S01]  /*50f0*/  ISETP.LT.AND P2, PT, R56.reuse, UR7, !P0 ;  /* 0x0000000738007c0c */ /* 0x040fe2000c741270 */
[----:B------:R-:W-:Y:S01]  /*5100*/  IMAD R56, R56, UR6, RZ ;  /* 0x0000000638387c24 */ /* 0x000fe2000f8e02ff */
[----:B------:R2:W-:Y:S01]  /*5110*/  @P4 STG.E.U16 desc[UR14][R4.64], R6 ;  /* 0x0000000604004986 */ /* 0x0005e2000c10150e */
[C---:B------:R-:W-:Y:S01]  /*5120*/  ISETP.LT.AND P4, PT, R23.reuse, UR7, !P0 ;  /* 0x0000000717007c0c */ /* 0x040fe2000c781270 */
[----:B------:R-:W-:Y:S01]  /*5130*/  IMAD R23, R23, UR6, RZ ;  /* 0x0000000617177c24 */ /* 0x000fe2000f8e02ff */
[----:B-1----:R-:W-:Y:S02]  /*5140*/  PRMT R3, R29, 0x7632, R3 ;  /* 0x000076321d037816 */ /* 0x002fe40000000003 */
[----:B------:R-:W-:Y:S02]  /*5150*/  LEA.HI.X.SX32 R29, R57, R55, 0x1, P3 ;  /* 0x00000037391d7211 */ /* 0x000fe400018f0eff */
[-C--:B------:R-:W-:Y:S01]  /*5160*/  LEA R2, P6, R56, R53.reuse, 0x1 ;  /* 0x0000003538027211 */ /* 0x080fe200078c08ff */
[----:B--2---:R-:W-:Y:S01]  /*5170*/  IMAD R6, R18, UR6, RZ ;  /* 0x0000000612067c24 */ /* 0x004fe2000f8e02ff */
[----:B------:R-:W-:Y:S01]  /*5180*/  ISETP.LT.AND P3, PT, R22, UR7, !P0 ;  /* 0x0000000716007c0c */ /* 0x000fe2000c761270 */
[----:B------:R1:W-:Y:S01]  /*5190*/  @P1 STG.E.U16 desc[UR14][R28.64], R3 ;  /* 0x000000031c001986 */ /* 0x0003e2000c10150e */
[C---:B------:R-:W-:Y:S01]  /*51a0*/  ISETP.LT.AND P1, PT, R21.reuse, UR7, !P0 ;  /* 0x0000000715007c0c */ /* 0x040fe2000c721270 */
[----:B------:R-:W-:Y:S01]  /*51b0*/  IMAD R21, R21, UR6, RZ ;  /* 0x0000000615157c24 */ /* 0x000fe2000f8e02ff */
[----:B------:R-:W-:-:S02]  /*51c0*/  LEA R4, P5, R23, R53, 0x1 ;  /* 0x0000003517047211 */ /* 0x000fc400078a08ff */
[----:B------:R-:W-:Y:S02]  /*51d0*/  PRMT R31, R31, 0x7632, R31 ;  /* 0x000076321f1f7816 */ /* 0x000fe4000000001f */
[-C--:B------:R-:W-:Y:S02]  /*51e0*/  LEA.HI.X.SX32 R5, R23, R55.reuse, 0x1, P5 ;  /* 0x0000003717057211 */ /* 0x080fe400028f0eff */
[----:B-1----:R-:W-:Y:S02]  /*51f0*/  LEA.HI.X.SX32 R3, R56, R55, 0x1, P6 ;  /* 0x0000003738037211 */ /* 0x002fe400030f0eff */
[CC--:B------:R-:W-:Y:S02]  /*5200*/  LEA R22, P6, R0.reuse, R53.reuse, 0x1 ;  /* 0x0000003500167211 */ /* 0x0c0fe400078c08ff */
[C---:B------:R-:W-:Y:S01]  /*5210*/  LEA R28, P5, R21.reuse, R53, 0x1 ;  /* 0x00000035151c7211 */ /* 0x040fe200078a08ff */
[----:B------:R1:W-:Y:S01]  /*5220*/  @P2 STG.E.U16 desc[UR14][R2.64], R32 ;  /* 0x0000002002002986 */ /* 0x0003e2000c10150e */
[-C--:B------:R-:W-:Y:S01]  /*5230*/  LEA.HI.X.SX32 R23, R0, R55.reuse, 0x1, P6 ;  /* 0x0000003700177211 */ /* 0x080fe200030f0eff */
[C---:B------:R-:W-:Y:S01]  /*5240*/  IMAD R0, R20.reuse, UR6, RZ ;  /* 0x0000000614007c24 */ /* 0x040fe2000f8e02ff */
[----:B------:R-:W-:Y:S01]  /*5250*/  ISETP.LT.AND P2, PT, R20, UR7, !P0 ;  /* 0x0000000714007c0c */ /* 0x000fe2000c741270 */
[----:B------:R2:W-:Y:S01]  /*5260*/  @P4 STG.E.U16 desc[UR14][R4.64], R31 ;  /* 0x0000001f04004986 */ /* 0x0005e2000c10150e */
[----:B------:R-:W-:-:S02]  /*5270*/  LEA.HI.X.SX32 R29, R21, R55, 0x1, P5 ;  /* 0x00000037151d7211 */ /* 0x000fc400028f0eff */
[C---:B------:R-:W-:Y:S01]  /*5280*/  LEA R20, P6, R0.reuse, R53, 0x1 ;  /* 0x0000003500147211 */ /* 0x040fe200078c08ff */
[----:B0-----:R0:W-:Y:S01]  /*5290*/  @P3 STG.E.U16 desc[UR14][R22.64], R24 ;  /* 0x0000001816003986 */ /* 0x0011e2000c10150e */
[C---:B------:R-:W-:Y:S01]  /*52a0*/  ISETP.LT.AND P3, PT, R19.reuse, UR7, !P0 ;  /* 0x0000000713007c0c */ /* 0x040fe2000c761270 */
[----:B------:R-:W-:Y:S01]  /*52b0*/  IMAD R19, R19, UR6, RZ ;  /* 0x0000000613137c24 */ /* 0x000fe2000f8e02ff */
[C---:B------:R-:W-:Y:S01]  /*52c0*/  ISETP.LT.AND P4, PT, R17.reuse, UR7, !P0 ;  /* 0x0000000711007c0c */ /* 0x040fe2000c781270 */
[----:B------:R4:W-:Y:S01]  /*52d0*/  @P1 STG.E.U16 desc[UR14][R28.64], R25 ;  /* 0x000000191c001986 */ /* 0x0009e2000c10150e */
[----:B------:R-:W-:Y:S01]  /*52e0*/  LEA.HI.X.SX32 R21, R0, R55, 0x1, P6 ;  /* 0x0000003700157211 */ /* 0x000fe200030f0eff */
[----:B------:R-:W-:Y:S01]  /*52f0*/  IMAD R17, R17, UR6, RZ ;  /* 0x0000000611117c24 */ /* 0x000fe2000f8e02ff */
[----:B------:R-:W-:Y:S01]  /*5300*/  ISETP.LT.AND P1, PT, R18, UR7, !P0 ;  /* 0x0000000712007c0c */ /* 0x000fe2000c721270 */
[----:B------:R-:W-:Y:S01]  /*5310*/  IMAD R0, R14, UR6, RZ ;  /* 0x000000060e007c24 */ /* 0x000fe2000f8e02ff */
[-C--:B-1----:R-:W-:Y:S01]  /*5320*/  LEA R2, P5, R19, R53.reuse, 0x1 ;  /* 0x0000003513027211 */ /* 0x082fe200078a08ff */
[----:B------:R-:W-:Y:S01]  /*5330*/  @P2 STG.E.U16 desc[UR14][R20.64], R26 ;  /* 0x0000001a14002986 */ /* 0x000fe2000c10150e */
[----:B--2---:R-:W-:-:S02]  /*5340*/  LEA R4, P6, R6, R53, 0x1 ;  /* 0x0000003506047211 */ /* 0x004fc400078c08ff */
[----:B------:R-:W-:Y:S02]  /*5350*/  LEA R18, P2, R17, R53, 0x1 ;  /* 0x0000003511127211 */ /* 0x000fe400078408ff */
[-C--:B------:R-:W-:Y:S02]  /*5360*/  LEA.HI.X.SX32 R3, R19, R55.reuse, 0x1, P5 ;  /* 0x0000003713037211 */ /* 0x080fe400028f0eff */
[----:B0-----:R-:W-:Y:S02]  /*5370*/  PRMT R24, R24, 0x7632, R24 ;  /* 0x0000763218187816 */ /* 0x001fe40000000018 */
[-C--:B------:R-:W-:Y:S01]  /*5380*/  LEA.HI.X.SX32 R5, R6, R55.reuse, 0x1, P6 ;  /* 0x0000003706057211 */ /* 0x080fe200030f0eff */
[----:B------:R0:W-:Y:S01]  /*5390*/  @P3 STG.E.U16 desc[UR14][R2.64], R27 ;  /* 0x0000001b02003986 */ /* 0x0001e2000c10150e */
[----:B------:R-:W-:Y:S02]  /*53a0*/  LEA.HI.X.SX32 R19, R17, R55, 0x1, P2 ;  /* 0x0000003711137211 */ /* 0x000fe400010f0eff */
[----:B----4-:R-:W-:Y:S01]  /*53b0*/  PRMT R25, R25, 0x7632, R25 ;  /* 0x0000763219197816 */ /* 0x010fe20000000019 */
[----:B------:R1:W-:Y:S01]  /*53c0*/  @P1 STG.E.U16 desc[UR14][R4.64], R24 ;  /* 0x0000001804001986 */ /* 0x0003e2000c10150e */
[C---:B------:R-:W-:Y:S01]  /*53d0*/  ISETP.LT.AND P2, PT, R16.reuse, UR7, !P0 ;  /* 0x0000000710007c0c */ /* 0x040fe2000c741270 */
[----:B------:R-:W-:Y:S01]  /*53e0*/  IMAD R16, R16, UR6, RZ ;  /* 0x0000000610107c24 */ /* 0x000fe2000f8e02ff */
[----:B------:R-:W-:Y:S01]  /*53f0*/  ISETP.LT.AND P1, PT, R13, UR7, !P0 ;  /* 0x000000070d007c0c */ /* 0x000fe2000c721270 */
[----:B------:R2:W-:Y:S01]  /*5400*/  @P4 STG.E.U16 desc[UR14][R18.64], R25 ;  /* 0x0000001912004986 */ /* 0x0005e2000c10150e */
[C---:B------:R-:W-:Y:S01]  /*5410*/  ISETP.LT.AND P4, PT, R15.reuse, UR7, !P0 ;  /* 0x000000070f007c0c */ /* 0x040fe2000c781270 */
[----:B------:R-:W-:Y:S01]  /*5420*/  IMAD R15, R15, UR6, RZ ;  /* 0x000000060f0f7c24 */ /* 0x000fe2000f8e02ff */
[----:B------:R-:W-:Y:S01]  /*5430*/  ISETP.LT.AND P3, PT, R14, UR7, !P0 ;  /* 0x000000070e007c0c */ /* 0x000fe2000c761270 */
[----:B------:R-:W-:Y:S01]  /*5440*/  IMAD R13, R13, UR6, RZ ;  /* 0x000000060d0d7c24 */ /* 0x000fe2000f8e02ff */
[----:B0-----:R-:W-:-:S02]  /*5450*/  LEA R2, P6, R16, R53, 0x1 ;  /* 0x0000003510027211 */ /* 0x001fc400078c08ff */
[----:B------:R-:W-:Y:S02]  /*5460*/  PRMT R6, R26, 0x7632, R6 ;  /* 0x000076321a067816 */ /* 0x000fe40000000006 */
[----:B-1----:R-:W-:Y:S02]  /*5470*/  LEA R4, P5, R15, R53, 0x1 ;  /* 0x000000350f047211 */ /* 0x002fe400078a08ff */
[-C--:B------:R-:W-:Y:S01]  /*5480*/  LEA.HI.X.SX32 R3, R16, R55.reuse, 0x1, P6 ;  /* 0x0000003710037211 */ /* 0x080fe200030f0eff */
[----:B--2---:R-:W-:Y:S01]  /*5490*/  IMAD R18, R8, UR6, RZ ;  /* 0x0000000608127c24 */ /* 0x004fe2000f8e02ff */
[----:B------:R-:W-:Y:S01]  /*54a0*/  PRMT R27, R27, 0x7632, R27 ;  /* 0x000076321b1b7816 */ /* 0x000fe2000000001b */
[----:B------:R-:W-:Y:S01]  /*54b0*/  IMAD R19, R7, UR6, RZ ;  /* 0x0000000607137c24 */ /* 0x000fe2000f8e02ff */
[----:B------:R-:W-:Y:S01]  /*54c0*/  LEA.HI.X.SX32 R5, R15, R55, 0x1, P5 ;  /* 0x000000370f057211 */ /* 0x000fe200028f0eff */
[----:B------:R-:W-:Y:S01]  /*54d0*/  @P2 STG.E.U16 desc[UR14][R2.64], R6 ;  /* 0x0000000602002986 */ /* 0x000fe2000c10150e */
[----:B------:R-:W-:-:S02]  /*54e0*/  LEA R14, P6, R0, R53, 0x1 ;  /* 0x00000035000e7211 */ /* 0x000fc400078c08ff */
[C---:B------:R-:W-:Y:S01]  /*54f0*/  LEA R16, P5, R13.reuse, R53, 0x1 ;  /* 0x000000350d107211 */ /* 0x040fe200078a08ff */
[----:B------:R0:W-:Y:S01]  /*5500*/  @P4 STG.E.U16 desc[UR14][R4.64], R27 ;  /* 0x0000001b04004986 */ /* 0x0001e2000c10150e */
[-C--:B------:R-:W-:Y:S01]  /*5510*/  LEA.HI.X.SX32 R15, R0, R55.reuse, 0x1, P6 ;  /* 0x00000037000f7211 */ /* 0x080fe200030f0eff */
[----:B------:R-:W-:Y:S01]  /*5520*/  IMAD R0, R10, UR6, RZ ;  /* 0x000000060a007c24 */ /* 0x000fe2000f8e02ff */
[----:B------:R-:W-:Y:S02]  /*5530*/  LEA.HI.X.SX32 R17, R13, R55, 0x1, P5 ;  /* 0x000000370d117211 */ /* 0x000fe400028f0eff */
[C---:B------:R-:W-:Y:S01]  /*5540*/  ISETP.LT.AND P4, PT, R11.reuse, UR7, !P0 ;  /* 0x000000070b007c0c */ /* 0x040fe2000c781270 */
[----:B------:R-:W-:Y:S01]  /*5550*/  IMAD R11, R11, UR6, RZ ;  /* 0x000000060b0b7c24 */ /* 0x000fe2000f8e02ff */
[----:B---3--:R1:W-:Y:S01]  /*5560*/  @P3 STG.E.U16 desc[UR14][R14.64], R44 ;  /* 0x0000002c0e003986 */ /* 0x0083e2000c10150e */
[C---:B------:R-:W-:Y:S01]  /*5570*/  ISETP.LT.AND P5, PT, R12.reuse, UR7, !P0 ;  /* 0x000000070c007c0c */ /* 0x040fe2000c7a1270 */
[----:B------:R-:W-:Y:S01]  /*5580*/  IMAD R12, R12, UR6, RZ ;  /* 0x000000060c0c7c24 */ /* 0x000fe2000f8e02ff */
[----:B------:R-:W-:Y:S01]  /*5590*/  ISETP.LT.AND P3, PT, R10, UR7, !P0 ;  /* 0x000000070a007c0c */ /* 0x000fe2000c761270 */
[----:B------:R2:W-:Y:S01]  /*55a0*/  @P1 STG.E.U16 desc[UR14][R16.64], R45 ;  /* 0x0000002d10001986 */ /* 0x0005e2000c10150e */
[-C--:B0-----:R-:W-:Y:S01]  /*55b0*/  LEA R4, P1, R11, R53.reuse, 0x1 ;  /* 0x000000350b047211 */ /* 0x081fe200078208ff */
[----:B------:R-:W-:Y:S01]  /*55c0*/  IMAD R6, R9, UR6, RZ ;  /* 0x0000000609067c24 */ /* 0x000fe2000f8e02ff */
[----:B------:R-:W-:-:S02]  /*55d0*/  LEA R10, P2, R0, R53, 0x1 ;  /* 0x00000035000a7211 */ /* 0x000fc400078408ff */
[----:B------:R-:W-:Y:S02]  /*55e0*/  LEA.HI.X.SX32 R5, R11, R55, 0x1, P1 ;  /* 0x000000370b057211 */ /* 0x000fe400008f0eff */
[-C--:B------:R-:W-:Y:S02]  /*55f0*/  LEA R2, P6, R12, R53.reuse, 0x1 ;  /* 0x000000350c027211 */ /* 0x080fe400078c08ff */
[----:B-1----:R-:W-:Y:S02]  /*5600*/  LEA R14, P1, R18, R53, 0x1 ;  /* 0x00000035120e7211 */ /* 0x002fe400078208ff */
[-C--:B------:R-:W-:Y:S02]  /*5610*/  LEA.HI.X.SX32 R11, R0, R55.reuse, 0x1, P2 ;  /* 0x00000037000b7211 */ /* 0x080fe400010f0eff */
[----:B------:R-:W-:Y:S02]  /*5620*/  ISETP.LT.AND P2, PT, R9, UR7, !P0 ;  /* 0x0000000709007c0c */ /* 0x000fe4000c741270 */
[----:B------:R-:W-:-:S02]  /*5630*/  LEA.HI.X.SX32 R15, R18, R55, 0x1, P1 ;  /* 0x00000037120f7211 */ /* 0x000fc400008f0eff */
[----:B------:R-:W-:Y:S02]  /*5640*/  ISETP.LT.AND P1, PT, R8, UR7, !P0 ;  /* 0x0000000708007c0c */ /* 0x000fe4000c721270 */
[----:B------:R-:W-:Y:S02]  /*5650*/  ISETP.LT.AND P0, PT, R7, UR7, !P0 ;  /* 0x0000000707007c0c */ /* 0x000fe4000c701270 */
[----:B------:R-:W-:Y:S02]  /*5660*/  LEA.HI.X.SX32 R3, R12, R55, 0x1, P6 ;  /* 0x000000370c037211 */ /* 0x000fe400030f0eff */
[----:B------:R-:W-:Y:S02]  /*5670*/  LEA R12, P6, R6, R53, 0x1 ;  /* 0x00000035060c7211 */ /* 0x000fe400078c08ff */
[----:B------:R-:W-:Y:S01]  /*5680*/  PRMT R44, R44, 0x7632, R44 ;  /* 0x000076322c2c7816 */ /* 0x000fe2000000002c */
[----:B------:R0:W-:Y:S01]  /*5690*/  @P5 STG.E.U16 desc[UR14][R2.64], R46 ;  /* 0x0000002e02005986 */ /* 0x0001e2000c10150e */
[----:B------:R-:W-:-:S02]  /*56a0*/  LEA.HI.X.SX32 R13, R6, R55, 0x1, P6 ;  /* 0x00000037060d7211 */ /* 0x000fc400030f0eff */
[----:B--2---:R-:W-:Y:S01]  /*56b0*/  PRMT R45, R45, 0x7632, R45 ;  /* 0x000076322d2d7816 */ /* 0x004fe2000000002d */
[----:B------:R0:W-:Y:S01]  /*56c0*/  @P4 STG.E.U16 desc[UR14][R4.64], R47 ;  /* 0x0000002f04004986 */ /* 0x0001e2000c10150e */
[----:B------:R-:W-:Y:S02]  /*56d0*/  PRMT R0, R46, 0x7632, R0 ;  /* 0x000076322e007816 */ /* 0x000fe40000000000 */
[C---:B------:R-:W-:Y:S01]  /*56e0*/  LEA R6, P6, R19.reuse, R53, 0x1 ;  /* 0x0000003513067211 */ /* 0x040fe200078c08ff */
[----:B------:R0:W-:Y:S03]  /*56f0*/  @P3 STG.E.U16 desc[UR14][R10.64], R44 ;  /* 0x0000002c0a003986 */ /* 0x0001e6000c10150e */
[----:B------:R-:W-:Y:S01]  /*5700*/  LEA.HI.X.SX32 R7, R19, R55, 0x1, P6 ;  /* 0x0000003713077211 */ /* 0x000fe200030f0eff */
[----:B------:R0:W-:Y:S04]  /*5710*/  @P2 STG.E.U16 desc[UR14][R12.64], R45 ;  /* 0x0000002d0c002986 */ /* 0x0001e8000c10150e */
[----:B------:R0:W-:Y:S01]  /*5720*/  @P1 STG.E.U16 desc[UR14][R14.64], R0 ;  /* 0x000000000e001986 */ /* 0x0001e2000c10150e */
[----:B------:R-:W-:Y:S05]  /*5730*/  @!P0 EXIT ;  /* 0x000000000000894d */ /* 0x000fea0003800000 */
[----:B0-----:R-:W-:-:S05]  /*5740*/  PRMT R3, R47, 0x7632, R3 ;  /* 0x000076322f037816 */ /* 0x001fca0000000003 */
[----:B------:R-:W-:Y:S01]  /*5750*/  STG.E.U16 desc[UR14][R6.64], R3 ;  /* 0x0000000306007986 */ /* 0x000fe2000c10150e */
[----:B------:R-:W-:Y:S05]  /*5760*/  EXIT ;  /* 0x000000000000794d */ /* 0x000fea0003800000 */
.L_x_2:
[----:B------:R-:W-:-:S00]  /*5770*/  BRA `(.L_x_2) ;  /* 0xfffffffc00fc7947 */ /* 0x000fc0000383ffff */
[----:B------:R-:W-:-:S00]  /*5780*/  NOP ;  /* 0x0000000000007918 */ /* 0x000fc00000000000 */
[----:B------:R-:W-:-:S00]  /*5790*/  NOP ;  /* 0x0000000000007918 */ /* 0x000fc00000000000 */
[----:B------:R-:W-:-:S00]  /*57a0*/  NOP ;  /* 0x0000000000007918 */ /* 0x000fc00000000000 */
[----:B------:R-:W-:-:S00]  /*57b0*/  NOP ;  /* 0x0000000000007918 */ /* 0x000fc00000000000 */
[----:B------:R-:W-:-:S00]  /*57c0*/  NOP ;  /* 0x0000000000007918 */ /* 0x000fc00000000000 */
[----:B------:R-:W-:-:S00]  /*57d0*/  NOP ;  /* 0x0000000000007918 */ /* 0x000fc00000000000 */
[----:B------:R-:W-:-:S00]  /*57e0*/  NOP ;  /* 0x0000000000007918 */ /* 0x000fc00000000000 */
[----:B------:R-:W-:-:S00]  /*57f0*/  NOP ;  /* 0x0000000000007918 */ /* 0x000fc00000000000 */
.L_x_3:


//--------------------- .nv.shared.matmul_kernel  --------------------------
	.section	.nv.shared.matmul_kernel,"aw",@nobits
	.sectionflags	@""
	.align	16
	.zero		1024


//--------------------- .nv.shared.reserved.0     --------------------------
	.section	.nv.shared.reserved.0,"aw",@nobits
	.weak		__nv_reservedSMEM_offset_0_alias
	.size		__nv_reservedSMEM_offset_0_alias, 0, 0
	.other		__nv_reservedSMEM_offset_0_alias,@"STO_CUDA_RESERVED_SHARED STV_DEFAULT"
__nv_reservedSMEM_offset_0_alias:
	.zero		0


//--------------------- .nv.constant0.matmul_kernel --------------------------
	.section	.nv.constant0.matmul_kernel,"a",@progbits
	.sectionflags	@""
	.align	4
.nv.constant0.matmul_kernel:
	.zero		608


//--------------------- SYMBOLS --------------------------

	.type		.nv.reservedSmem.offset0,@object
	.size		.nv.reservedSmem.offset0,0x4
